def matmul_kernel(
    a_ptr,
    b_ptr,
    c_ptr,
    M,
    N,
    K,
    stride_am,
    stride_ak,
    stride_bk,
    stride_bn,
    stride_cm,
    stride_cn,
    BLOCK_M: tl.constexpr,
    BLOCK_N: tl.constexpr,
    BLOCK_K: tl.constexpr,
    GROUP_M: tl.constexpr,
):
    pid = tl.program_id(axis=0)
    num_pid_m = tl.cdiv(M, BLOCK_M)
    num_pid_n = tl.cdiv(N, BLOCK_N)
    num_pid_in_group = GROUP_M * num_pid_n
    group_id = pid // num_pid_in_group
    first_pid_m = group_id * GROUP_M
    group_size_m = min(num_pid_m - first_pid_m, GROUP_M)
    pid_m = first_pid_m + ((pid % num_pid_in_group) % group_size_m)
    pid_n = (pid % num_pid_in_group) // group_size_m

    offs_am = (pid_m * BLOCK_M + tl.arange(0, BLOCK_M)) % M
    offs_bn = (pid_n * BLOCK_N + tl.arange(0, BLOCK_N)) % N
    offs_k = tl.arange(0, BLOCK_K)
    a_ptrs = a_ptr + offs_am[:, None] * stride_am + offs_k[None, :] * stride_ak
    b_ptrs = b_ptr + offs_k[:, None] * stride_bk + offs_bn[None, :] * stride_bn

    acc = tl.zeros((BLOCK_M, BLOCK_N), dtype=tl.float32)
    for kk in range(0, tl.cdiv(K, BLOCK_K)):
        a = tl.load(a_ptrs, mask=offs_k[None, :] < K - kk * BLOCK_K, other=0.0)
        b = tl.load(b_ptrs, mask=offs_k[:, None] < K - kk * BLOCK_K, other=0.0)
        acc = tl.dot(a, b, acc)
        a_ptrs += BLOCK_K * stride_ak
        b_ptrs += BLOCK_K * stride_bk

    c = acc.to(c_ptr.dtype.element_ty)
    offs_cm = pid_m * BLOCK_M + tl.arange(0, BLOCK_M)
    offs_cn = pid_n * BLOCK_N + tl.arange(0, BLOCK_N)
    c_ptrs = c_ptr + offs_cm[:, None] * stride_cm + offs_cn[None, :] * stride_cn
    mask = (offs_cm[:, None] < M) & (offs_cn[None, :] < N)
    tl.store(c_ptrs, c, mask=mask)

# config = {"BLOCK_K": 64, "BLOCK_M": 128, "BLOCK_N": 64, "GROUP_M": 1, "arch": "sm_100", "dtype": "fp16", "num_ctas": 1, "num_stages": 3, "num_warps": 4}
# arch = sm_100


// ===== COMPILED SASS (sm_100a) =====

	.target	sm_100a

	.elftype	@"ET_EXEC"


//--------------------- .note.nv.tkinfo           --------------------------
	.section	.note.nv.tkinfo,"",@"SHT_NOTE"
	.sectionflags	@"SHF_NOTE_NV_TKINFO"
	.tkinfo
        /*0018*/ 	.word	0x00000081
        /*0030*/ 	.string	""
        /*0030*/ 	.string	"ptxas-blackwell"
        /*0030*/ 	.string	"Cuda compilation tools, release 12.9, V12.9.86"
        /*0030*/ 	.string	"Build cuda_12.9.r12.9/compiler.36037853_0"
        /*0030*/ 	.string	"-v  -suppress-debug-info  -lineinfo  -arch sm_100a "



//--------------------- .note.nv.cuver            --------------------------
	.section	.note.nv.cuver,"",@"SHT_NOTE"
	.sectionflags	@"SHF_NOTE_NV_CUVER"
        /*0018*/ 	.short	0x0001
        /*001a*/ 	.short	0x0064
        /*001c*/ 	.short	0x0001
        /*001e*/ 	.short	0x0000
        /*0020*/ 	.short	0x0001
        /*0022*/ 	.short	0x0000


//--------------------- .nv.info                  --------------------------
	.section	.nv.info,"",@"SHT_CUDA_INFO"
	.align	4


	//----- nvinfo : EIATTR_REGCOUNT
	.align		4
        /*0000*/ 	.byte	0x04, 0x2f
        /*0002*/ 	.short	(.L_4 - .L_3)
	.align		4
.L_3:
        /*0004*/ 	.word	index@(matmul_kernel)
        /*0008*/ 	.word	0x000000fe


	//----- nvinfo : EIATTR_FRAME_SIZE
	.align		4
.L_4:
        /*000c*/ 	.byte	0x04, 0x11
        /*000e*/ 	.short	(.L_6 - .L_5)
	.align		4
.L_5:
        /*0010*/ 	.word	index@($__internal_2_$__cuda_sm10x_tcgen05_guardrail_trap_unallocated_columns_being_dealloced)
        /*0014*/ 	.word	0x00000000


	//----- nvinfo : EIATTR_FRAME_SIZE
	.align		4
.L_6:
        /*0018*/ 	.byte	0x04, 0x11
        /*001a*/ 	.short	(.L_8 - .L_7)
	.align		4
.L_7:
        /*001c*/ 	.word	index@($__internal_1_$__cuda_sm10x_tcgen05_guardrail_trap_phase_invalid_during_alloc)
        /*0020*/ 	.word	0x00000000


	//----- nvinfo : EIATTR_FRAME_SIZE
	.align		4
.L_8:
        /*0024*/ 	.byte	0x04, 0x11
        /*0026*/ 	.short	(.L_10 - .L_9)
	.align		4
.L_9:
        /*0028*/ 	.word	index@($__internal_0_$__cuda_sm10x_tcgen05_guardrail_trap_col_being_dealloced_not_returned_by_alloc)
        /*002c*/ 	.word	0x00000000


	//----- nvinfo : EIATTR_FRAME_SIZE
	.align		4
.L_10:
        /*0030*/ 	.byte	0x04, 0x11
        /*0032*/ 	.short	(.L_12 - .L_11)
	.align		4
.L_11:
        /*0034*/ 	.word	index@(matmul_kernel)
        /*0038*/ 	.word	0x00000000


	//----- nvinfo : EIATTR_MIN_STACK_SIZE
	.align		4
.L_12:
        /*003c*/ 	.byte	0x04, 0x12
        /*003e*/ 	.short	(.L_14 - .L_13)
	.align		4
.L_13:
        /*0040*/ 	.word	index@(matmul_kernel)
        /*0044*/ 	.word	0x00000000
.L_14:


//--------------------- .nv.info.matmul_kernel    --------------------------
	.section	.nv.info.matmul_kernel,"",@"SHT_CUDA_INFO"
	.sectionflags	@""
	.align	4


	//----- nvinfo : EIATTR_CUDA_API_VERSION
	.align		4
        /*0000*/ 	.byte	0x04, 0x37
        /*0002*/ 	.short	(.L_16 - .L_15)
.L_15:
        /*0004*/ 	.word	0x00000081


	//----- nvinfo : EIATTR_KPARAM_INFO
	.align		4
.L_16:
        /*0008*/ 	.byte	0x04, 0x17
        /*000a*/ 	.short	(.L_18 - .L_17)
.L_17:
        /*000c*/ 	.word	0x00000000
        /*0010*/ 	.short	0x000d
        /*0012*/ 	.short	0x0048
        /*0014*/ 	.byte	0x00, 0xf4, 0x21, 0x00


	//----- nvinfo : EIATTR_KPARAM_INFO
	.align		4
.L_18:
        /*0018*/ 	.byte	0x04, 0x17
        /*001a*/ 	.short	(.L_20 - .L_19)
.L_19:
        /*001c*/ 	.word	0x00000000
        /*0020*/ 	.short	0x000c
        /*0022*/ 	.short	0x0040
        /*0024*/ 	.byte	0x00, 0xf4, 0x21, 0x00


	//----- nvinfo : EIATTR_KPARAM_INFO
	.align		4
.L_20:
        /*0028*/ 	.byte	0x04, 0x17
        /*002a*/ 	.short	(.L_22 - .L_21)
.L_21:
        /*002c*/ 	.word	0x00000000
        /*0030*/ 	.short	0x000b
        /*0032*/ 	.short	0x0038
        /*0034*/ 	.byte	0x00, 0xf0, 0x11, 0x00


	//----- nvinfo : EIATTR_KPARAM_INFO
	.align		4
.L_22:
        /*0038*/ 	.byte	0x04, 0x17
        /*003a*/ 	.short	(.L_24 - .L_23)
.L_23:
        /*003c*/ 	.word	0x00000000
        /*0040*/ 	.short	0x000a
        /*0042*/ 	.short	0x0034
        /*0044*/ 	.byte	0x00, 0xf0, 0x11, 0x00


	//----- nvinfo : EIATTR_KPARAM_INFO
	.align		4
.L_24:
        /*0048*/ 	.byte	0x04, 0x17
        /*004a*/ 	.short	(.L_26 - .L_25)
.L_25:
        /*004c*/ 	.word	0x00000000
        /*0050*/ 	.short	0x0009
        /*0052*/ 	.short	0x0030
        /*0054*/ 	.byte	0x00, 0xf0, 0x11, 0x00


	//----- nvinfo : EIATTR_KPARAM_INFO
	.align		4
.L_26:
        /*0058*/ 	.byte	0x04, 0x17
        /*005a*/ 	.short	(.L_28 - .L_27)
.L_27:
        /*005c*/ 	.word	0x00000000
        /*0060*/ 	.short	0x0008
        /*0062*/ 	.short	0x002c
        /*0064*/ 	.byte	0x00, 0xf0, 0x11, 0x00


	//----- nvinfo : EIATTR_KPARAM_INFO
	.align		4
.L_28:
        /*0068*/ 	.byte	0x04, 0x17
        /*006a*/ 	.short	(.L_30 - .L_29)
.L_29:
        /*006c*/ 	.word	0x00000000
        /*0070*/ 	.short	0x0007
        /*0072*/ 	.short	0x0028
        /*0074*/ 	.byte	0x00, 0xf0, 0x11, 0x00


	//----- nvinfo : EIATTR_KPARAM_INFO
	.align		4
.L_30:
        /*0078*/ 	.byte	0x04, 0x17
        /*007a*/ 	.short	(.L_32 - .L_31)
.L_31:
        /*007c*/ 	.word	0x00000000
        /*0080*/ 	.short	0x0006
        /*0082*/ 	.short	0x0024
        /*0084*/ 	.byte	0x00, 0xf0, 0x11, 0x00


	//----- nvinfo : EIATTR_KPARAM_INFO
	.align		4
.L_32:
        /*0088*/ 	.byte	0x04, 0x17
        /*008a*/ 	.short	(.L_34 - .L_33)
.L_33:
        /*008c*/ 	.word	0x00000000
        /*0090*/ 	.short	0x0005
        /*0092*/ 	.short	0x0020
        /*0094*/ 	.byte	0x00, 0xf0, 0x11, 0x00


	//----- nvinfo : EIATTR_KPARAM_INFO
	.align		4
.L_34:
        /*0098*/ 	.byte	0x04, 0x17
        /*009a*/ 	.short	(.L_36 - .L_35)
.L_35:
        /*009c*/ 	.word	0x00000000
        /*00a0*/ 	.short	0x0004
        /*00a2*/ 	.short	0x001c
        /*00a4*/ 	.byte	0x00, 0xf0, 0x11, 0x00


	//----- nvinfo : EIATTR_KPARAM_INFO
	.align		4
.L_36:
        /*00a8*/ 	.byte	0x04, 0x17
        /*00aa*/ 	.short	(.L_38 - .L_37)
.L_37:
        /*00ac*/ 	.word	0x00000000
        /*00b0*/ 	.short	0x0003
        /*00b2*/ 	.short	0x0018
        /*00b4*/ 	.byte	0x00, 0xf0, 0x11, 0x00


	//----- nvinfo : EIATTR_KPARAM_INFO
	.align		4
.L_38:
        /*00b8*/ 	.byte	0x04, 0x17
        /*00ba*/ 	.short	(.L_40 - .L_39)
.L_39:
        /*00bc*/ 	.word	0x00000000
        /*00c0*/ 	.short	0x0002
        /*00c2*/ 	.short	0x0010
        /*00c4*/ 	.byte	0x00, 0xf4, 0x21, 0x00


	//----- nvinfo : EIATTR_KPARAM_INFO
	.align		4
.L_40:
        /*00c8*/ 	.byte	0x04, 0x17
        /*00ca*/ 	.short	(.L_42 - .L_41)
.L_41:
        /*00cc*/ 	.word	0x00000000
        /*00d0*/ 	.short	0x0001
        /*00d2*/ 	.short	0x0008
        /*00d4*/ 	.byte	0x00, 0xf4, 0x21, 0x00


	//----- nvinfo : EIATTR_KPARAM_INFO
	.align		4
.L_42:
        /*00d8*/ 	.byte	0x04, 0x17
        /*00da*/ 	.short	(.L_44 - .L_43)
.L_43:
        /*00dc*/ 	.word	0x00000000
        /*00e0*/ 	.short	0x0000
        /*00e2*/ 	.short	0x0000
        /*00e4*/ 	.byte	0x00, 0xf4, 0x21, 0x00


	//----- nvinfo : EIATTR_AT_ENTRY_FRAGMENTS
	.align		4
.L_44:
        /*00e8*/ 	.byte	0x04, 0x4f
        /*00ea*/ 	.short	(.L_46 - .L_45)


	//   ....[0]....
.L_45:
        /*00ec*/ 	.word	0x00000004


	//----- nvinfo : EIATTR_RESERVED_SMEM_USED
	.align		4
.L_46:
        /*00f0*/ 	.byte	0x01, 0x41
	.zero		2


	//----- nvinfo : EIATTR_SPARSE_MMA_MASK
	.align		4
        /*00f4*/ 	.byte	0x03, 0x50
        /*00f6*/ 	.short	0x0000


	//----- nvinfo : EIATTR_TCGEN05_1CTA_USED
	.align		4
        /*00f8*/ 	.byte	0x01, 0x51
	.zero		2


	//----- nvinfo : EIATTR_MAXREG_COUNT
	.align		4
        /*00fc*/ 	.byte	0x03, 0x1b
        /*00fe*/ 	.short	0x00ff


	//----- nvinfo : EIATTR_NUM_BARRIERS
	.align		4
        /*0100*/ 	.byte	0x02, 0x4c
        /*0102*/ 	.byte	0x01
	.zero		1


	//----- nvinfo : EIATTR_INT_WARP_WIDE_INSTR_OFFSETS
	.align		4
        /*0104*/ 	.byte	0x04, 0x31
        /*0106*/ 	.short	(.L_48 - .L_47)


	//   ....[0]....
.L_47:
        /*0108*/ 	.word	0x00002800


	//   ....[1]....
        /*010c*/ 	.word	0x00002830


	//   ....[2]....
        /*0110*/ 	.word	0x000054e0


	//   ....[3]....
        /*0114*/ 	.word	0x0000b150


	//   ....[4]....
        /*0118*/ 	.word	0x0000b1a0


	//----- nvinfo : EIATTR_COOP_GROUP_MASK_REGIDS
	.align		4
.L_48:
        /*011c*/ 	.byte	0x04, 0x29
        /*011e*/ 	.short	(.L_50 - .L_49)


	//   ....[0]....
.L_49:
        /*0120*/ 	.word	0xffffffff


	//   ....[1]....
        /*0124*/ 	.word	0xffffffff


	//   ....[2]....
        /*0128*/ 	.word	0xffffffff


	//   ....[3]....
        /*012c*/ 	.word	0xffffffff


	//----- nvinfo : EIATTR_COOP_GROUP_INSTR_OFFSETS
	.align		4
.L_50:
        /*0130*/ 	.byte	0x04, 0x28
        /*0132*/ 	.short	(.L_52 - .L_51)


	//   ....[0]....
.L_51:
        /*0134*/ 	.word	0x00000070


	//   ....[1]....
        /*0138*/ 	.word	0x00000330


	//   ....[2]....
        /*013c*/ 	.word	0x0000afe0


	//   ....[3]....
        /*0140*/ 	.word	0x0000b250


	//----- nvinfo : EIATTR_VRC_CTA_INIT_COUNT
	.align		4
.L_52:
        /*0144*/ 	.byte	0x02, 0x4a
        /*0146*/ 	.byte	0x80
	.zero		1


	//----- nvinfo : EIATTR_MBARRIER_INSTR_OFFSETS
	.align		4
        /*0148*/ 	.byte	0x04, 0x39
        /*014a*/ 	.short	(.L_54 - .L_53)


	//   ....[0]....
.L_53:
        /*014c*/ 	.word	0x00002920
        /*0150*/ 	.word	0x000000ff
        /*0154*/ 	.word	0x00000000
        /*0158*/ 	.short	0x0100
        /*015a*/ 	.byte	0x06
	.zero		1


	//   ....[1]....
        /*015c*/ 	.word	0x00005520
        /*0160*/ 	.word	0x000000ff
        /*0164*/ 	.word	0x00004008
        /*0168*/ 	.short	0x0100
        /*016a*/ 	.byte	0x09
	.zero		1


	//   ....[2]....
        /*016c*/ 	.word	0x00008510
        /*0170*/ 	.word	0x000000ff
        /*0174*/ 	.word	0x00000000
        /*0178*/ 	.short	0x010a
        /*017a*/ 	.byte	0x06
	.zero		1


	//   ....[3]....
        /*017c*/ 	.word	0x00009300
        /*0180*/ 	.word	0x000000ff
        /*0184*/ 	.word	0x00000000
        /*0188*/ 	.short	0x010a
        /*018a*/ 	.byte	0x06
	.zero		1


	//   ....[4]....
        /*018c*/ 	.word	0x00009460
        /*0190*/ 	.word	0x000000ff
        /*0194*/ 	.word	0x00004000
        /*0198*/ 	.short	0x0108
        /*019a*/ 	.byte	0x09
	.zero		1


	//   ....[5]....
        /*019c*/ 	.word	0x000094c0
        /*01a0*/ 	.word	0x000000ff
        /*01a4*/ 	.word	0x00004008
        /*01a8*/ 	.short	0x0108
        /*01aa*/ 	.byte	0x09
	.zero		1


	//   ....[6]....
        /*01ac*/ 	.word	0x0000b270
        /*01b0*/ 	.word	0x000000ff
        /*01b4*/ 	.word	0x00000000
        /*01b8*/ 	.short	0x010a
        /*01ba*/ 	.byte	0x06
	.zero		1


	//   ....[7]....
        /*01bc*/ 	.word	0x0000b2a0
        /*01c0*/ 	.word	0x000000ff
        /*01c4*/ 	.word	0x00000000
        /*01c8*/ 	.short	0x010a
        /*01ca*/ 	.byte	0x06
	.zero		1


	//----- nvinfo : EIATTR_NUM_MBARRIERS
	.align		4
.L_54:
        /*01cc*/ 	.byte	0x03, 0x38
        /*01ce*/ 	.short	0x0002


	//----- nvinfo : EIATTR_EXIT_INSTR_OFFSETS
	.align		4
        /*01d0*/ 	.byte	0x04, 0x1c
        /*01d2*/ 	.short	(.L_56 - .L_55)


	//   ....[0]....
.L_55:
        /*01d4*/ 	.word	0x0000b260


	//----- nvinfo : EIATTR_REQNTID
	.align		4
.L_56:
        /*01d8*/ 	.byte	0x04, 0x10
        /*01da*/ 	.short	(.L_58 - .L_57)
.L_57:
        /*01dc*/ 	.word	0x00000080
        /*01e0*/ 	.word	0x00000001
        /*01e4*/ 	.word	0x00000001


	//----- nvinfo : EIATTR_CRS_STACK_SIZE
	.align		4
.L_58:
        /*01e8*/ 	.byte	0x04, 0x1e
        /*01ea*/ 	.short	(.L_60 - .L_59)
.L_59:
        /*01ec*/ 	.word	0x00000000


	//----- nvinfo : EIATTR_CBANK_PARAM_SIZE
	.align		4
.L_60:
        /*01f0*/ 	.byte	0x03, 0x19
        /*01f2*/ 	.short	0x0050


	//----- nvinfo : EIATTR_PARAM_CBANK
	.align		4
        /*01f4*/ 	.byte	0x04, 0x0a
        /*01f6*/ 	.short	(.L_62 - .L_61)
	.align		4
.L_61:
        /*01f8*/ 	.word	index@(.nv.constant0.matmul_kernel)
        /*01fc*/ 	.short	0x0380
        /*01fe*/ 	.short	0x0050


	//----- nvinfo : EIATTR_SW_WAR
	.align		4
.L_62:
        /*0200*/ 	.byte	0x04, 0x36
        /*0202*/ 	.short	(.L_64 - .L_63)
.L_63:
        /*0204*/ 	.word	0x00000008
.L_64:


//--------------------- .nv.compat                --------------------------
	.section	.nv.compat,"",@"SHT_CUDA_COMPAT_INFO"
	.align	4
        /*0000*/ 	.byte	0x02, 0x02, 0x02, 0x00, 0x02, 0x05, 0x05, 0x00, 0x02, 0x03, 0x00, 0x00, 0x02, 0x06, 0x01, 0x00


//--------------------- .nv.callgraph             --------------------------
	.section	.nv.callgraph,"",@"SHT_CUDA_CALLGRAPH"
	.align	4
	.sectionentsize	8
	.align		4
        /*0000*/ 	.word	0x00000000
	.align		4
        /*0004*/ 	.word	0xffffffff
	.align		4
        /*0008*/ 	.word	0x00000000
	.align		4
        /*000c*/ 	.word	0xfffffffe
	.align		4
        /*0010*/ 	.word	0x00000000
	.align		4
        /*0014*/ 	.word	0xfffffffd
	.align		4
        /*0018*/ 	.word	0x00000000
	.align		4
        /*001c*/ 	.word	0xfffffffc


//--------------------- .text.matmul_kernel       --------------------------
	.section	.text.matmul_kernel,"ax",@progbits
	.align	128
        .global         matmul_kernel
        .type           matmul_kernel,@function
        .size           matmul_kernel,(.L_x_21 - matmul_kernel)
        .other          matmul_kernel,@"STO_CUDA_ENTRY STV_DEFAULT"
matmul_kernel:
.text.matmul_kernel:
[----:B------:R-:W0:Y:S01]  /*0000*/  LDC R1, c[0x0][0x37c] ;  /* 0x0000df00ff017b82 */ /* 0x000e220000000800 */
[----:B------:R-:W1:Y:S01]  /*0010*/  S2R R3, SR_TID.X ;  /* 0x0000000000037919 */ /* 0x000e620000002100 */
[----:B------:R-:W2:Y:S01]  /*0020*/  LDCU.64 UR22, c[0x0][0x358] ;  /* 0x00006b00ff1677ac */ /* 0x000ea20008000a00 */
[----:B-1----:R-:W-:-:S13]  /*0030*/  ISETP.GE.U32.AND P0, PT, R3, 0x20, PT ;  /* 0x000000200300780c */ /* 0x002fda0003f06070 */
[----:B------:R-:W-:Y:S02]  /*0040*/  VOTEU.ANY UP0, P0 ;  /* 0x0000000000ff7886 */ /* 0x000fe40000000100 */
[----:B0-2---:R-:W-:Y:S05]  /*0050*/  BRA.U UP0, `(.L_x_0) ;  /* 0x0000000100b87547 */ /* 0x005fea000b800000 */
[----:B------:R-:W0:Y:S01]  /*0060*/  S2UR UR6, SR_CgaCtaId ;  /* 0x00000000000679c3 */ /* 0x000e220000008800 */
[----:B------:R-:W-:Y:S01]  /*0070*/  NOP ;  /* 0x0000000000007918 */ /* 0x000fe20000000000 */
[----:B------:R-:W-:Y:S02]  /*0080*/  UMOV UR4, 0x40 ;  /* 0x0000004000047882 */ /* 0x000fe40000000000 */
[----:B0-----:R-:W-:-:S09]  /*0090*/  ULEA UR4, UR6, UR4, 0x18 ;  /* 0x0000000406047291 */ /* 0x001fd2000f8ec0ff */
[----:B------:R-:W0:Y:S01]  /*00a0*/  LDS.U8 R0, [UR4] ;  /* 0x00000004ff007984 */ /* 0x000e220008000000 */
[----:B------:R-:W-:Y:S02]  /*00b0*/  UMOV UR4, 0x400 ;  /* 0x0000040000047882 */ /* 0x000fe40000000000 */
[----:B------:R-:W-:Y:S01]  /*00c0*/  ULEA UR4, UR6, UR4, 0x18 ;  /* 0x0000000406047291 */ /* 0x000fe2000f8ec0ff */
[----:B0-----:R-:W-:-:S13]  /*00d0*/  ISETP.NE.AND P0, PT, R0, RZ, PT ;  /* 0x000000ff0000720c */ /* 0x001fda0003f05270 */
[----:B------:R-:W-:Y:S05]  /*00e0*/  @P0 BRA `(.L_x_1) ;  /* 0x00000000007c0947 */ /* 0x000fea0003800000 */
[----:B------:R-:W-:-:S13]  /*00f0*/  ELECT P0, URZ, PT ;  /* 0x0000000000ff782f */ /* 0x000fda0003800000 */
[----:B------:R-:W-:Y:S05]  /*0100*/  @!P0 BRA `(.L_x_2) ;  /* 0x0000000000848947 */ /* 0x000fea0003800000 */
[----:B------:R-:W-:Y:S01]  /*0110*/  UMOV UR5, 0x4 ;  /* 0x0000000400057882 */ /* 0x000fe20000000000 */
[----:B------:R-:W-:Y:S02]  /*0120*/  IMAD.MOV.U32 R7, RZ, RZ, 0x1 ;  /* 0x00000001ff077424 */ /* 0x000fe400078e00ff */
[----:B------:R-:W-:Y:S02]  /*0130*/  IMAD.MOV.U32 R5, RZ, RZ, 0xf ;  /* 0x0000000fff057424 */ /* 0x000fe400078e00ff */
[----:B------:R-:W-:Y:S04]  /*0140*/  DEPBAR.LE SB0, 0x36 ;  /* 0x00008d800000791a */ /* 0x000fe80000000000 */
[----:B------:R-:W0:Y:S02]  /*0150*/  UTCATOMSWS.FIND_AND_SET.ALIGN UP1, UR5, UR5 ;  /* 0x00000005000575e3 */ /* 0x000e240008020800 */
[----:B0-----:R-:W-:-:S04]  /*0160*/  PLOP3.LUT P0, PT, PT, PT, UP1, 0x80, 0x8 ;  /* 0x000000000008781c */ /* 0x001fc80003f0f018 */
[----:B------:R-:W-:-:S04]  /*0170*/  SEL R0, RZ, 0xffffffff, !P0 ;  /* 0xffffffffff007807 */ /* 0x000fc80004000000 */
[----:B------:R-:W-:Y:S01]  /*0180*/  ISETP.NE.AND P0, PT, R0, RZ, PT ;  /* 0x000000ff0000720c */ /* 0x000fe20003f05270 */
[----:B------:R-:W-:-:S12]  /*0190*/  IMAD.U32 R0, RZ, RZ, UR5 ;  /* 0x00000005ff007e24 */ /* 0x000fd8000f8e00ff */
[----:B------:R-:W-:Y:S05]  /*01a0*/  @P0 BRA `(.L_x_3) ;  /* 0x0000000000240947 */ /* 0x000fea0003800000 */
.L_x_4:
[----:B------:R-:W-:Y:S05]  /*01b0*/  NANOSLEEP 0x64 ;  /* 0x000000640000795d */ /* 0x000fea0003800000 */
[----:B------:R-:W-:-:S05]  /*01c0*/  UMOV UR5, 0x4 ;  /* 0x0000000400057882 */ /* 0x000fca0000000000 */
[----:B------:R-:W-:Y:S04]  /*01d0*/  DEPBAR.LE SB0, 0x36 ;  /* 0x00008d800000791a */ /* 0x000fe80000000000 */
[----:B------:R-:W0:Y:S02]  /*01e0*/  UTCATOMSWS.FIND_AND_SET.ALIGN UP1, UR5, UR5 ;  /* 0x00000005000575e3 */ /* 0x000e240008020800 */
[----:B0-----:R-:W-:-:S04]  /*01f0*/  PLOP3.LUT P0, PT, PT, PT, UP1, 0x80, 0x8 ;  /* 0x000000000008781c */ /* 0x001fc80003f0f018 */
[----:B------:R-:W-:-:S04]  /*0200*/  SEL R0, RZ, 0xffffffff, !P0 ;  /* 0xffffffffff007807 */ /* 0x000fc80004000000 */
[----:B------:R-:W-:Y:S01]  /*0210*/  ISETP.NE.AND P0, PT, R0, RZ, PT ;  /* 0x000000ff0000720c */ /* 0x000fe20003f05270 */
[----:B------:R-:W-:-:S12]  /*0220*/  IMAD.U32 R0, RZ, RZ, UR5 ;  /* 0x00000005ff007e24 */ /* 0x000fd8000f8e00ff */
[----:B------:R-:W-:Y:S05]  /*0230*/  @!P0 BRA `(.L_x_4) ;  /* 0xfffffffc00dc8947 */ /* 0x000fea000383ffff */
.L_x_3:
[C---:B------:R-:W-:Y:S01]  /*0240*/  VIADD R4, R0.reuse, 0x10 ;  /* 0x0000001000047836 */ /* 0x040fe20000000000 */
[----:B------:R-:W-:Y:S01]  /*0250*/  UMOV UR5, 0x50 ;  /* 0x0000005000057882 */ /* 0x000fe20000000000 */
[----:B------:R-:W-:Y:S01]  /*0260*/  SHF.L.U32 R2, R5, R0, RZ ;  /* 0x0000000005027219 */ /* 0x000fe200000006ff */
[----:B------:R-:W-:Y:S01]  /*0270*/  ULEA UR5, UR6, UR5, 0x18 ;  /* 0x0000000506057291 */ /* 0x000fe2000f8ec0ff */
[----:B------:R-:W-:Y:S01]  /*0280*/  IMAD.SHL.U32 R0, R0, 0x20, RZ ;  /* 0x0000002000007824 */ /* 0x000fe200078e00ff */
[----:B------:R-:W-:-:S04]  /*0290*/  SHF.L.U32 R5, R7, R4, RZ ;  /* 0x0000000407057219 */ /* 0x000fc800000006ff */
[----:B------:R-:W-:-:S05]  /*02a0*/  LOP3.LUT R2, R5, R2, RZ, 0xfc, !PT ;  /* 0x0000000205027212 */ /* 0x000fca00078efcff */
[----:B------:R0:W-:Y:S04]  /*02b0*/  ATOMS.OR RZ, [UR5], R2 ;  /* 0x00000002ffff798c */ /* 0x0001e8000b000005 */
[----:B------:R0:W-:Y:S01]  /*02c0*/  STS [UR4], R0 ;  /* 0x00000000ff007988 */ /* 0x0001e20008000804 */
[----:B------:R-:W-:Y:S05]  /*02d0*/  BRA `(.L_x_2) ;  /* 0x0000000000107947 */ /* 0x000fea0003800000 */
.L_x_1:
[----:B------:R-:W-:Y:S01]  /*02e0*/  IMAD.MOV.U32 R0, RZ, RZ, -0x1 ;  /* 0xffffffffff007424 */ /* 0x000fe200078e00ff */
[----:B------:R-:W-:-:S04]  /*02f0*/  MOV R4, 0x320 ;  /* 0x0000032000047802 */ /* 0x000fc80000000f00 */
[----:B------:R0:W-:Y:S03]  /*0300*/  STS [UR4], R0 ;  /* 0x00000000ff007988 */ /* 0x0001e60008000804 */
[----:B0-----:R-:W-:Y:S05]  /*0310*/  CALL.REL.NOINC `($__internal_1_$__cuda_sm10x_tcgen05_guardrail_trap_phase_invalid_during_alloc) ;  /* 0x000000ac00f87944 */ /* 0x001fea0003c00000 */
.L_x_2:
[----:B------:R-:W-:Y:S05]  /*0320*/  WARPSYNC.ALL ;  /* 0x0000000000007948 */ /* 0x000fea0003800000 */
[----:B------:R-:W-:Y:S01]  /*0330*/  NOP ;  /* 0x0000000000007918 */ /* 0x000fe20000000000 */
.L_x_0:
[----:B------:R-:W1:Y:S01]  /*0340*/  LDC.64 R24, c[0x0][0x398] ;  /* 0x0000e600ff187b82 */ /* 0x000e620000000a00 */
[----:B------:R-:W2:Y:S01]  /*0350*/  S2R R7, SR_CTAID.X ;  /* 0x0000000000077919 */ /* 0x000ea20000002500 */
[----:B------:R-:W-:Y:S01]  /*0360*/  UMOV UR9, 0x400 ;  /* 0x0000040000097882 */ /* 0x000fe20000000000 */
[----:B------:R-:W-:Y:S01]  /*0370*/  SHF.R.U32.HI R143, RZ, 0x5, R3 ;  /* 0x00000005ff8f7819 */ /* 0x000fe20000011603 */
[----:B------:R-:W3:Y:S04]  /*0380*/  LDCU.128 UR12, c[0x0][0x380] ;  /* 0x00007000ff0c77ac */ /* 0x000ee80008000c00 */
[----:B------:R-:W4:Y:S01]  /*0390*/  S2UR UR4, SR_CgaCtaId ;  /* 0x00000000000479c3 */ /* 0x000f220000008800 */
[----:B------:R-:W-:-:S07]  /*03a0*/  UMOV UR7, 0x1 ;  /* 0x0000000100077882 */ /* 0x000fce0000000000 */
[----:B------:R-:W0:Y:S02]  /*03b0*/  LDC.64 R214, c[0x0][0x3a8] ;  /* 0x0000ea00ffd67b82 */ /* 0x000e240000000a00 */
[----:B01----:R-:W-:Y:S01]  /*03c0*/  VIADD R0, R25, 0x3f ;  /* 0x0000003f19007836 */ /* 0x003fe20000000000 */
[----:B------:R-:W-:-:S04]  /*03d0*/  IABS R13, R24 ;  /* 0x00000018000d7213 */ /* 0x000fc80000000000 */
[----:B------:R-:W-:Y:S01]  /*03e0*/  SHF.R.S32.HI R5, RZ, 0x1f, R0 ;  /* 0x0000001fff057819 */ /* 0x000fe20000011400 */
[----:B----4-:R-:W-:-:S03]  /*03f0*/  ULEA UR9, UR4, UR9, 0x18 ;  /* 0x0000000904097291 */ /* 0x010fc6000f8ec0ff */
[----:B------:R-:W-:Y:S02]  /*0400*/  LEA.HI R5, R5, R0, RZ, 0x6 ;  /* 0x0000000005057211 */ /* 0x000fe400078f30ff */
[----:B--2---:R-:W-:Y:S02]  /*0410*/  IABS R8, R7 ;  /* 0x0000000700087213 */ /* 0x004fe40000000000 */
[----:B------:R-:W-:-:S04]  /*0420*/  SHF.R.S32.HI R2, RZ, 0x6, R5 ;  /* 0x00000006ff027819 */ /* 0x000fc80000011405 */
[-C--:B------:R-:W-:Y:S02]  /*0430*/  IABS R9, R2.reuse ;  /* 0x0000000200097213 */ /* 0x080fe40000000000 */
[----:B------:R-:W-:Y:S02]  /*0440*/  IABS R10, R2 ;  /* 0x00000002000a7213 */ /* 0x000fe40000000000 */
[----:B------:R-:W0:Y:S08]  /*0450*/  I2F.RP R0, R9 ;  /* 0x0000000900007306 */ /* 0x000e300000209400 */
[----:B0-----:R-:W0:Y:S02]  /*0460*/  MUFU.RCP R0, R0 ;  /* 0x0000000000007308 */ /* 0x001e240000001000 */
[----:B0-----:R-:W-:-:S02]  /*0470*/  VIADD R4, R0, 0xffffffe ;  /* 0x0ffffffe00047836 */ /* 0x001fc40000000000 */
[----:B------:R-:W-:-:S04]  /*0480*/  IMAD.MOV R0, RZ, RZ, -R10 ;  /* 0x000000ffff007224 */ /* 0x000fc800078e0a0a */
[----:B------:R0:W1:Y:S02]  /*0490*/  F2I.FTZ.U32.TRUNC.NTZ R5, R4 ;  /* 0x0000000400057305 */ /* 0x000064000021f000 */
[----:B0-----:R-:W-:Y:S02]  /*04a0*/  IMAD.MOV.U32 R4, RZ, RZ, RZ ;  /* 0x000000ffff047224 */ /* 0x001fe400078e00ff */
[----:B-1----:R-:W-:-:S04]  /*04b0*/  IMAD.MOV R6, RZ, RZ, -R5 ;  /* 0x000000ffff067224 */ /* 0x002fc800078e0a05 */
[----:B------:R-:W-:Y:S02]  /*04c0*/  IMAD R11, R6, R9, RZ ;  /* 0x00000009060b7224 */ /* 0x000fe400078e02ff */
[----:B------:R-:W-:Y:S02]  /*04d0*/  IMAD.MOV.U32 R6, RZ, RZ, R8 ;  /* 0x000000ffff067224 */ /* 0x000fe400078e0008 */
[----:B------:R-:W-:-:S06]  /*04e0*/  IMAD.HI.U32 R5, R5, R11, R4 ;  /* 0x0000000b05057227 */ /* 0x000fcc00078e0004 */
[----:B------:R-:W-:-:S04]  /*04f0*/  IMAD.HI.U32 R5, R5, R6, RZ ;  /* 0x0000000605057227 */ /* 0x000fc800078e00ff */
[----:B------:R-:W-:Y:S01]  /*0500*/  IMAD R0, R5, R0, R6 ;  /* 0x0000000005007224 */ /* 0x000fe200078e0206 */
[----:B------:R-:W-:Y:S04]  /*0510*/  BAR.SYNC.DEFER_BLOCKING 0x0 ;  /* 0x0000000000007b1d */ /* 0x000fe80000010000 */
[----:B------:R-:W-:-:S13]  /*0520*/  ISETP.GT.U32.AND P1, PT, R9, R0, PT ;  /* 0x000000000900720c */ /* 0x000fda0003f24070 */
[----:B------:R-:W-:Y:S02]  /*0530*/  @!P1 IMAD.IADD R0, R0, 0x1, -R9 ;  /* 0x0000000100009824 */ /* 0x000fe400078e0a09 */
[----:B------:R-:W-:Y:S01]  /*0540*/  @!P1 VIADD R5, R5, 0x1 ;  /* 0x0000000105059836 */ /* 0x000fe20000000000 */
[----:B------:R-:W-:Y:S02]  /*0550*/  ISETP.NE.AND P1, PT, R2, RZ, PT ;  /* 0x000000ff0200720c */ /* 0x000fe40003f25270 */
[----:B------:R-:W-:Y:S02]  /*0560*/  ISETP.GE.U32.AND P0, PT, R0, R9, PT ;  /* 0x000000090000720c */ /* 0x000fe40003f06070 */
[----:B------:R-:W-:-:S04]  /*0570*/  LOP3.LUT R0, R7, R2, RZ, 0x3c, !PT ;  /* 0x0000000207007212 */ /* 0x000fc800078e3cff */
[----:B------:R-:W-:Y:S01]  /*0580*/  ISETP.GE.AND P2, PT, R0, RZ, PT ;  /* 0x000000ff0000720c */ /* 0x000fe20003f46270 */
[----:B------:R-:W-:-:S06]  /*0590*/  VIADD R0, R24, 0x7f ;  /* 0x0000007f18007836 */ /* 0x000fcc0000000000 */
[----:B------:R-:W-:-:S04]  /*05a0*/  @P0 VIADD R5, R5, 0x1 ;  /* 0x0000000105050836 */ /* 0x000fc80000000000 */
[----:B------:R-:W-:Y:S01]  /*05b0*/  IMAD.MOV.U32 R8, RZ, RZ, R5 ;  /* 0x000000ffff087224 */ /* 0x000fe200078e0005 */
[----:B------:R-:W-:-:S03]  /*05c0*/  SHF.R.S32.HI R5, RZ, 0x1f, R0 ;  /* 0x0000001fff057819 */ /* 0x000fc60000011400 */
[----:B------:R-:W-:Y:S01]  /*05d0*/  @!P2 IMAD.MOV R8, RZ, RZ, -R8 ;  /* 0x000000ffff08a224 */ /* 0x000fe200078e0a08 */
[----:B------:R-:W-:Y:S02]  /*05e0*/  LEA.HI R5, R5, R0, RZ, 0x7 ;  /* 0x0000000005057211 */ /* 0x000fe400078f38ff */
[----:B------:R-:W-:-:S04]  /*05f0*/  @!P1 LOP3.LUT R8, RZ, R2, RZ, 0x33, !PT ;  /* 0x00000002ff089212 */ /* 0x000fc800078e33ff */
[----:B------:R-:W-:Y:S01]  /*0600*/  LEA.HI.SX32 R5, R5, -R8, 0x19 ;  /* 0x8000000805057211 */ /* 0x000fe200078fcaff */
[----:B------:R-:W-:-:S03]  /*0610*/  IMAD.MOV R6, RZ, RZ, -R8 ;  /* 0x000000ffff067224 */ /* 0x000fc600078e0a08 */
[----:B------:R-:W-:Y:S01]  /*0620*/  VIMNMX R11, PT, PT, R5, 0x1, PT ;  /* 0x00000001050b7848 */ /* 0x000fe20003fe0100 */
[----:B------:R-:W-:-:S03]  /*0630*/  IMAD R10, R2, R6, R7 ;  /* 0x00000006020a7224 */ /* 0x000fc600078e0207 */
[----:B------:R-:W-:Y:S02]  /*0640*/  IABS R9, R11 ;  /* 0x0000000b00097213 */ /* 0x000fe40000000000 */
[----:B------:R-:W-:Y:S02]  /*0650*/  IABS R6, R10 ;  /* 0x0000000a00067213 */ /* 0x000fe40000000000 */
[----:B------:R-:W0:Y:S08]  /*0660*/  I2F.RP R0, R9 ;  /* 0x0000000900007306 */ /* 0x000e300000209400 */
[----:B0-----:R-:W0:Y:S02]  /*0670*/  MUFU.RCP R0, R0 ;  /* 0x0000000000007308 */ /* 0x001e240000001000 */
[----:B0-----:R-:W-:-:S06]  /*0680*/  VIADD R4, R0, 0xffffffe ;  /* 0x0ffffffe00047836 */ /* 0x001fcc0000000000 */
[----:B------:R0:W1:Y:S02]  /*0690*/  F2I.FTZ.U32.TRUNC.NTZ R5, R4 ;  /* 0x0000000400057305 */ /* 0x000064000021f000 */
[----:B0-----:R-:W-:Y:S02]  /*06a0*/  IMAD.MOV.U32 R4, RZ, RZ, RZ ;  /* 0x000000ffff047224 */ /* 0x001fe400078e00ff */
[----:B-1----:R-:W-:-:S04]  /*06b0*/  IMAD.MOV R12, RZ, RZ, -R5 ;  /* 0x000000ffff0c7224 */ /* 0x002fc800078e0a05 */
[----:B------:R-:W-:Y:S01]  /*06c0*/  IMAD.MOV.U32 R2, RZ, RZ, R12 ;  /* 0x000000ffff027224 */ /* 0x000fe200078e000c */
[----:B------:R-:W-:-:S03]  /*06d0*/  IABS R12, R11 ;  /* 0x0000000b000c7213 */ /* 0x000fc60000000000 */
[----:B------:R-:W-:Y:S02]  /*06e0*/  IMAD R7, R2, R9, RZ ;  /* 0x0000000902077224 */ /* 0x000fe400078e02ff */
[----:B------:R-:W-:Y:S02]  /*06f0*/  IMAD.MOV.U32 R2, RZ, RZ, R6 ;  /* 0x000000ffff027224 */ /* 0x000fe400078e0006 */
[----:B------:R-:W-:Y:S01]  /*0700*/  IMAD.HI.U32 R5, R5, R7, R4 ;  /* 0x0000000705057227 */ /* 0x000fe200078e0004 */
[----:B------:R-:W-:-:S03]  /*0710*/  IABS R7, R25 ;  /* 0x0000001900077213 */ /* 0x000fc60000000000 */
[----:B------:R-:W-:Y:S01]  /*0720*/  IMAD.MOV R0, RZ, RZ, -R12 ;  /* 0x000000ffff007224 */ /* 0x000fe200078e0a0c */
[----:B------:R-:W0:Y:S01]  /*0730*/  I2F.RP R6, R7 ;  /* 0x0000000700067306 */ /* 0x000e220000209400 */
[----:B------:R-:W-:-:S04]  /*0740*/  IMAD.HI.U32 R5, R5, R2, RZ ;  /* 0x0000000205057227 */ /* 0x000fc800078e00ff */
[----:B------:R-:W-:-:S03]  /*0750*/  IMAD R0, R5, R0, R2 ;  /* 0x0000000005007224 */ /* 0x000fc600078e0202 */
[----:B------:R-:W1:Y:S02]  /*0760*/  I2F.RP R2, R13 ;  /* 0x0000000d00027306 */ /* 0x000e640000209400 */
[----:B------:R-:W-:-:S06]  /*0770*/  ISETP.GT.U32.AND P1, PT, R9, R0, PT ;  /* 0x000000000900720c */ /* 0x000fcc0003f24070 */
[----:B0-----:R-:W-:Y:S07]  /*0780*/  MUFU.RCP R6, R6 ;  /* 0x0000000600067308 */ /* 0x001fee0000001000 */
[----:B------:R-:W-:Y:S01]  /*0790*/  @!P1 IMAD.IADD R0, R0, 0x1, -R9 ;  /* 0x0000000100009824 */ /* 0x000fe200078e0a09 */
[----:B-1----:R-:W0:Y:S01]  /*07a0*/  MUFU.RCP R2, R2 ;  /* 0x0000000200027308 */ /* 0x002e220000001000 */
[----:B------:R-:W-:Y:S01]  /*07b0*/  @!P1 VIADD R5, R5, 0x1 ;  /* 0x0000000105059836 */ /* 0x000fe20000000000 */
[----:B------:R-:W-:-:S02]  /*07c0*/  ISETP.NE.AND P1, PT, R11, RZ, PT ;  /* 0x000000ff0b00720c */ /* 0x000fc40003f25270 */
[----:B------:R-:W-:Y:S02]  /*07d0*/  ISETP.GE.U32.AND P0, PT, R0, R9, PT ;  /* 0x000000090000720c */ /* 0x000fe40003f06070 */
[----:B------:R-:W-:-:S04]  /*07e0*/  LOP3.LUT R0, R10, R11, RZ, 0x3c, !PT ;  /* 0x0000000b0a007212 */ /* 0x000fc800078e3cff */
[----:B------:R-:W-:-:S07]  /*07f0*/  ISETP.GE.AND P2, PT, R0, RZ, PT ;  /* 0x000000ff0000720c */ /* 0x000fce0003f46270 */
[----:B------:R-:W-:Y:S02]  /*0800*/  @P0 VIADD R5, R5, 0x1 ;  /* 0x0000000105050836 */ /* 0x000fe40000000000 */
[----:B0-----:R-:W-:Y:S02]  /*0810*/  VIADD R4, R2, 0xffffffe ;  /* 0x0ffffffe02047836 */ /* 0x001fe40000000000 */
[----:B------:R-:W-:Y:S02]  /*0820*/  IMAD.MOV.U32 R12, RZ, RZ, R5 ;  /* 0x000000ffff0c7224 */ /* 0x000fe400078e0005 */
[----:B------:R0:W1:Y:S02]  /*0830*/  F2I.FTZ.U32.TRUNC.NTZ R5, R4 ;  /* 0x0000000400057305 */ /* 0x000064000021f000 */
[----:B------:R-:W-:Y:S01]  /*0840*/  @!P2 IMAD.MOV R12, RZ, RZ, -R12 ;  /* 0x000000ffff0ca224 */ /* 0x000fe200078e0a0c */
[----:B------:R-:W-:-:S05]  /*0850*/  @!P1 LOP3.LUT R12, RZ, R11, RZ, 0x33, !PT ;  /* 0x0000000bff0c9212 */ /* 0x000fca00078e33ff */
[----:B------:R-:W-:Y:S02]  /*0860*/  IMAD.MOV R0, RZ, RZ, -R12 ;  /* 0x000000ffff007224 */ /* 0x000fe400078e0a0c */
[----:B0-----:R-:W-:Y:S02]  /*0870*/  IMAD.MOV.U32 R4, RZ, RZ, RZ ;  /* 0x000000ffff047224 */ /* 0x001fe400078e00ff */
[----:B------:R-:W-:Y:S01]  /*0880*/  IMAD R0, R11, R0, R10 ;  /* 0x000000000b007224 */ /* 0x000fe200078e020a */
[----:B------:R-:W-:Y:S01]  /*0890*/  LOP3.LUT R11, R3, 0x7f, RZ, 0xc0, !PT ;  /* 0x0000007f030b7812 */ /* 0x000fe200078ec0ff */
[----:B-1----:R-:W-:Y:S02]  /*08a0*/  IMAD.MOV R2, RZ, RZ, -R5 ;  /* 0x000000ffff027224 */ /* 0x002fe400078e0a05 */
[----:B------:R-:W-:Y:S01]  /*08b0*/  IMAD.IADD R0, R8, 0x1, R0 ;  /* 0x0000000108007824 */ /* 0x000fe200078e0200 */
[----:B------:R-:W-:Y:S01]  /*08c0*/  ISETP.NE.U32.AND P1, PT, R11, RZ, PT ;  /* 0x000000ff0b00720c */ /* 0x000fe20003f25070 */
[----:B------:R-:W-:-:S02]  /*08d0*/  IMAD.MOV.U32 R8, RZ, RZ, R2 ;  /* 0x000000ffff087224 */ /* 0x000fc400078e0002 */
[----:B------:R-:W-:Y:S02]  /*08e0*/  IMAD R2, R0, 0x80, R11 ;  /* 0x0000008000027824 */ /* 0x000fe400078e020b */
[----:B------:R-:W-:Y:S02]  /*08f0*/  IMAD R9, R8, R13, RZ ;  /* 0x0000000d08097224 */ /* 0x000fe400078e02ff */
[----:B------:R-:W-:Y:S01]  /*0900*/  VIADD R8, R6, 0xffffffe ;  /* 0x0ffffffe06087836 */ /* 0x000fe20000000000 */
[----:B------:R-:W-:Y:S01]  /*0910*/  IABS R0, R2 ;  /* 0x0000000200007213 */ /* 0x000fe20000000000 */
[----:B------:R-:W-:Y:S01]  /*0920*/  IMAD.HI.U32 R4, R5, R9, R4 ;  /* 0x0000000905047227 */ /* 0x000fe200078e0004 */
[----:B------:R-:W-:Y:S01]  /*0930*/  SHF.R.U32.HI R5, RZ, 0x6, R3 ;  /* 0x00000006ff057819 */ /* 0x000fe20000011603 */
[----:B------:R0:W1:Y:S01]  /*0940*/  F2I.FTZ.U32.TRUNC.NTZ R9, R8 ;  /* 0x0000000800097305 */ /* 0x000062000021f000 */
[----:B------:R-:W-:Y:S01]  /*0950*/  ISETP.GE.AND P2, PT, R2, RZ, PT ;  /* 0x000000ff0200720c */ /* 0x000fe20003f46270 */
[----:B------:R-:W-:Y:S01]  /*0960*/  IMAD.MOV.U32 R6, RZ, RZ, R0 ;  /* 0x000000ffff067224 */ /* 0x000fe200078e0000 */
[----:B------:R-:W-:Y:S01]  /*0970*/  SGXT.U32 R5, R5, 0x1 ;  /* 0x000000010505781a */ /* 0x000fe20000000000 */
[----:B------:R-:W-:-:S02]  /*0980*/  IMAD.SHL.U32 R0, R12, 0x40, RZ ;  /* 0x000000400c007824 */ /* 0x000fc400078e00ff */
[----:B------:R-:W-:-:S03]  /*0990*/  IMAD.HI.U32 R4, R4, R6, RZ ;  /* 0x0000000604047227 */ /* 0x000fc600078e00ff */
[----:B------:R-:W-:Y:S01]  /*09a0*/  LOP3.LUT R10, R0, R5, RZ, 0xfc, !PT ;  /* 0x00000005000a7212 */ /* 0x000fe200078efcff */
[----:B------:R-:W-:Y:S02]  /*09b0*/  IMAD.MOV R4, RZ, RZ, -R4 ;  /* 0x000000ffff047224 */ /* 0x000fe400078e0a04 */
[----:B0-----:R-:W-:Y:S01]  /*09c0*/  IMAD.MOV.U32 R8, RZ, RZ, RZ ;  /* 0x000000ffff087224 */ /* 0x001fe200078e00ff */
[----:B------:R-:W-:Y:S01]  /*09d0*/  LOP3.LUT R15, R10, 0x2, RZ, 0xfc, !PT ;  /* 0x000000020a0f7812 */ /* 0x000fe200078efcff */
[C---:B------:R-:W-:Y:S01]  /*09e0*/  IMAD R6, R13.reuse, R4, R6 ;  /* 0x000000040d067224 */ /* 0x040fe200078e0206 */
[----:B------:R-:W-:Y:S01]  /*09f0*/  IABS R12, R10 ;  /* 0x0000000a000c7213 */ /* 0x000fe20000000000 */
[----:B-1----:R-:W-:Y:S01]  /*0a00*/  IMAD.MOV R4, RZ, RZ, -R9 ;  /* 0x000000ffff047224 */ /* 0x002fe200078e0a09 */
[----:B------:R-:W-:Y:S02]  /*0a10*/  IABS R14, R15 ;  /* 0x0000000f000e7213 */ /* 0x000fe40000000000 */
[----:B------:R-:W-:Y:S01]  /*0a20*/  ISETP.GT.U32.AND P0, PT, R13, R6, PT ;  /* 0x000000060d00720c */ /* 0x000fe20003f04070 */
[----:B------:R-:W-:Y:S01]  /*0a30*/  IMAD R5, R4, R7, RZ ;  /* 0x0000000704057224 */ /* 0x000fe200078e02ff */
[----:B------:R-:W-:-:S02]  /*0a40*/  LOP3.LUT R31, R10, 0x6, RZ, 0xfc, !PT ;  /* 0x000000060a1f7812 */ /* 0x000fc400078efcff */
[C---:B------:R-:W-:Y:S01]  /*0a50*/  LOP3.LUT R34, R10.reuse, 0xa, RZ, 0xfc, !PT ;  /* 0x0000000a0a227812 */ /* 0x040fe200078efcff */
[----:B------:R-:W-:Y:S01]  /*0a60*/  IMAD.HI.U32 R8, R9, R5, R8 ;  /* 0x0000000509087227 */ /* 0x000fe200078e0008 */
[----:B------:R-:W-:Y:S02]  /*0a70*/  IABS R18, R31 ;  /* 0x0000001f00127213 */ /* 0x000fe40000000000 */
[----:B------:R-:W-:Y:S02]  /*0a80*/  LOP3.LUT R9, R10, 0x4, RZ, 0xfc, !PT ;  /* 0x000000040a097812 */ /* 0x000fe400078efcff */
[----:B------:R-:W-:Y:S01]  /*0a90*/  IABS R22, R34 ;  /* 0x0000002200167213 */ /* 0x000fe20000000000 */
[----:B------:R-:W-:Y:S01]  /*0aa0*/  IMAD.HI.U32 R4, R8, R12, RZ ;  /* 0x0000000c08047227 */ /* 0x000fe200078e00ff */
[----:B------:R-:W-:Y:S02]  /*0ab0*/  IABS R16, R9 ;  /* 0x0000000900107213 */ /* 0x000fe40000000000 */
[----:B------:R-:W-:Y:S01]  /*0ac0*/  LOP3.LUT R33, R10, 0x8, RZ, 0xfc, !PT ;  /* 0x000000080a217812 */ /* 0x000fe200078efcff */
[----:B------:R-:W-:Y:S01]  /*0ad0*/  IMAD.HI.U32 R5, R8, R14, RZ ;  /* 0x0000000e08057227 */ /* 0x000fe200078e00ff */
[----:B------:R-:W-:-:S02]  /*0ae0*/  ISETP.GE.AND P4, PT, R9, RZ, PT ;  /* 0x000000ff0900720c */ /* 0x000fc40003f86270 */
[----:B------:R-:W-:Y:S01]  /*0af0*/  ISETP.GE.AND P5, PT, R15, RZ, PT ;  /* 0x000000ff0f00720c */ /* 0x000fe20003fa6270 */
[----:B------:R-:W-:Y:S01]  /*0b00*/  IMAD.MOV R4, RZ, RZ, -R4 ;  /* 0x000000ffff047224 */ /* 0x000fe200078e0a04 */
[----:B------:R-:W-:Y:S01]  /*0b10*/  IABS R20, R33 ;  /* 0x0000002100147213 */ /* 0x000fe20000000000 */
[----:B------:R-:W-:Y:S01]  /*0b20*/  IMAD.MOV R5, RZ, RZ, -R5 ;  /* 0x000000ffff057224 */ /* 0x000fe200078e0a05 */
[----:B------:R-:W-:Y:S01]  /*0b30*/  LOP3.LUT R35, R10, 0xc, RZ, 0xfc, !PT ;  /* 0x0000000c0a237812 */ /* 0x000fe200078efcff */
[----:B------:R-:W-:Y:S01]  /*0b40*/  @!P0 IMAD.IADD R6, R6, 0x1, -R13 ;  /* 0x0000000106068824 */ /* 0x000fe200078e0a0d */
[C---:B------:R-:W-:Y:S01]  /*0b50*/  LOP3.LUT R37, R10.reuse, 0xe, RZ, 0xfc, !PT ;  /* 0x0000000e0a257812 */ /* 0x040fe200078efcff */
[C---:B------:R-:W-:Y:S01]  /*0b60*/  IMAD R12, R7.reuse, R4, R12 ;  /* 0x00000004070c7224 */ /* 0x040fe200078e020c */
[----:B------:R-:W-:Y:S01]  /*0b70*/  LOP3.LUT R39, R10, 0x12, RZ, 0xfc, !PT ;  /* 0x000000120a277812 */ /* 0x000fe200078efcff */
[----:B------:R-:W-:Y:S01]  /*0b80*/  IMAD R14, R7, R5, R14 ;  /* 0x00000005070e7224 */ /* 0x000fe200078e020e */
[----:B------:R-:W-:Y:S01]  /*0b90*/  ISETP.GT.U32.AND P0, PT, R13, R6, PT ;  /* 0x000000060d00720c */ /* 0x000fe20003f04070 */
[----:B------:R-:W0:Y:S01]  /*0ba0*/  LDC.64 R4, c[0x0][0x3a0] ;  /* 0x0000e800ff047b82 */ /* 0x000e220000000a00 */
[----:B------:R-:W-:Y:S01]  /*0bb0*/  IMAD.HI.U32 R11, R8, R18, RZ ;  /* 0x00000012080b7227 */ /* 0x000fe200078e00ff */
[----:B------:R-:W-:-:S02]  /*0bc0*/  IABS R26, R37 ;  /* 0x00000025001a7213 */ /* 0x000fc40000000000 */
[----:B------:R-:W-:Y:S01]  /*0bd0*/  LOP3.LUT R40, R10, 0x14, RZ, 0xfc, !PT ;  /* 0x000000140a287812 */ /* 0x000fe200078efcff */
[----:B------:R-:W-:Y:S01]  /*0be0*/  IMAD.MOV R11, RZ, RZ, -R11 ;  /* 0x000000ffff0b7224 */ /* 0x000fe200078e0a0b */
[----:B------:R-:W-:Y:S01]  /*0bf0*/  IABS R30, R39 ;  /* 0x00000027001e7213 */ /* 0x000fe20000000000 */
[----:B------:R-:W-:Y:S01]  /*0c00*/  IMAD.HI.U32 R9, R8, R16, RZ ;  /* 0x0000001008097227 */ /* 0x000fe200078e00ff */
[----:B------:R-:W-:Y:S02]  /*0c10*/  LOP3.LUT R38, R10, 0x10, RZ, 0xfc, !PT ;  /* 0x000000100a267812 */ /* 0x000fe400078efcff */
[----:B------:R-:W-:Y:S01]  /*0c20*/  IABS R32, R40 ;  /* 0x0000002800207213 */ /* 0x000fe20000000000 */
[----:B------:R-:W-:Y:S01]  /*0c30*/  IMAD.HI.U32 R15, R8, R22, RZ ;  /* 0x00000016080f7227 */ /* 0x000fe200078e00ff */
[----:B------:R-:W-:Y:S02]  /*0c40*/  IABS R28, R38 ;  /* 0x00000026001c7213 */ /* 0x000fe40000000000 */
[----:B------:R-:W-:Y:S01]  /*0c50*/  LOP3.LUT R41, R10, 0x2c, RZ, 0xfc, !PT ;  /* 0x0000002c0a297812 */ /* 0x000fe200078efcff */
[----:B------:R-:W-:Y:S01]  /*0c60*/  @!P0 IMAD.IADD R6, R6, 0x1, -R13 ;  /* 0x0000000106068824 */ /* 0x000fe200078e0a0d */
[----:B------:R-:W-:Y:S01]  /*0c70*/  ISETP.NE.AND P0, PT, R24, RZ, PT ;  /* 0x000000ff1800720c */ /* 0x000fe20003f05270 */
[----:B------:R-:W-:Y:S01]  /*0c80*/  IMAD R18, R7, R11, R18 ;  /* 0x0000000b07127224 */ /* 0x000fe200078e0212 */
[----:B------:R-:W-:Y:S01]  /*0c90*/  IABS R56, R41 ;  /* 0x0000002900387213 */ /* 0x000fe20000000000 */
[----:B------:R-:W-:Y:S01]  /*0ca0*/  IMAD.MOV R9, RZ, RZ, -R9 ;  /* 0x000000ffff097224 */ /* 0x000fe200078e0a09 */
[C---:B------:R-:W-:Y:S01]  /*0cb0*/  LOP3.LUT R43, R10.reuse, 0x2e, RZ, 0xfc, !PT ;  /* 0x0000002e0a2b7812 */ /* 0x040fe200078efcff */
[----:B------:R-:W-:Y:S01]  /*0cc0*/  IMAD.MOV R15, RZ, RZ, -R15 ;  /* 0x000000ffff0f7224 */ /* 0x000fe200078e0a0f */
[----:B------:R-:W-:Y:S01]  /*0cd0*/  LOP3.LUT R45, R10, 0x32, RZ, 0xfc, !PT ;  /* 0x000000320a2d7812 */ /* 0x000fe200078efcff */
[----:B------:R-:W-:Y:S01]  /*0ce0*/  IMAD.HI.U32 R13, R8, R20, RZ ;  /* 0x00000014080d7227 */ /* 0x000fe200078e00ff */
[----:B------:R-:W-:-:S02]  /*0cf0*/  IABS R58, R43 ;  /* 0x0000002b003a7213 */ /* 0x000fc40000000000 */
[----:B------:R-:W-:Y:S01]  /*0d00*/  IABS R62, R45 ;  /* 0x0000002d003e7213 */ /* 0x000fe20000000000 */
[----:B0-----:R-:W-:Y:S01]  /*0d10*/  VIADD R11, R4, 0xffffffec ;  /* 0xffffffec040b7836 */ /* 0x001fe20000000000 */
[----:B------:R-:W-:Y:S01]  /*0d20*/  LOP3.LUT R47, R10, 0x38, RZ, 0xfc, !PT ;  /* 0x000000380a2f7812 */ /* 0x000fe200078efcff */
[----:B------:R-:W-:Y:S01]  /*0d30*/  @!P2 IMAD.MOV R6, RZ, RZ, -R6 ;  /* 0x000000ffff06a224 */ /* 0x000fe200078e0a06 */
[----:B------:R-:W-:Y:S01]  /*0d40*/  @!P0 LOP3.LUT R6, RZ, R24, RZ, 0x33, !PT ;  /* 0x00000018ff068212 */ /* 0x000fe200078e33ff */
[----:B------:R-:W-:Y:S01]  /*0d50*/  IMAD R16, R7, R9, R16 ;  /* 0x0000000907107224 */ /* 0x000fe200078e0210 */
[----:B------:R-:W-:Y:S01]  /*0d60*/  ISETP.GE.U32.AND P0, PT, R11, 0x7fffffad, PT ;  /* 0x7fffffad0b00780c */ /* 0x000fe20003f06070 */
[C---:B------:R-:W-:Y:S01]  /*0d70*/  VIADD R9, R4.reuse, 0xffffffed ;  /* 0xffffffed04097836 */ /* 0x040fe20000000000 */
[----:B------:R-:W-:Y:S01]  /*0d80*/  IABS R24, R35 ;  /* 0x0000002300187213 */ /* 0x000fe20000000000 */
[----:B------:R-:W-:Y:S01]  /*0d90*/  IMAD R22, R7, R15, R22 ;  /* 0x0000000f07167224 */ /* 0x000fe200078e0216 */
[----:B------:R-:W-:Y:S01]  /*0da0*/  SEL R17, RZ, 0x1, P0 ;  /* 0x00000001ff117807 */ /* 0x000fe20000000000 */
[----:B------:R-:W-:Y:S01]  /*0db0*/  VIADD R11, R4, 0xffffffe8 ;  /* 0xffffffe8040b7836 */ /* 0x000fe20000000000 */
[----:B------:R-:W-:Y:S01]  /*0dc0*/  ISETP.GE.U32.AND P2, PT, R9, 0x7fffffae, PT ;  /* 0x7fffffae0900780c */ /* 0x000fe20003f46070 */
[----:B------:R-:W-:Y:S01]  /*0dd0*/  IMAD.MOV R13, RZ, RZ, -R13 ;  /* 0x000000ffff0d7224 */ /* 0x000fe200078e0a0d */
[----:B------:R-:W-:Y:S01]  /*0de0*/  LOP3.LUT R49, R10, 0x3a, RZ, 0xfc, !PT ;  /* 0x0000003a0a317812 */ /* 0x000fe200078efcff */
[C---:B------:R-:W-:Y:S01]  /*0df0*/  VIADD R15, R4.reuse, 0xffffffee ;  /* 0xffffffee040f7836 */ /* 0x040fe20000000000 */
[----:B------:R-:W-:Y:S01]  /*0e00*/  ISETP.GE.U32.AND P0, PT, R11, 0x7fffffa9, PT ;  /* 0x7fffffa90b00780c */ /* 0x000fe20003f06070 */
[----:B------:R-:W-:Y:S01]  /*0e10*/  IMAD R20, R7, R13, R20 ;  /* 0x0000000d07147224 */ /* 0x000fe200078e0214 */
[----:B------:R-:W-:Y:S01]  /*0e20*/  SEL R74, RZ, 0x1fffe, P2 ;  /* 0x0001fffeff4a7807 */ /* 0x000fe20001000000 */
[C---:B------:R-:W-:Y:S01]  /*0e30*/  VIADD R9, R4.reuse, 0xffffffe9 ;  /* 0xffffffe904097836 */ /* 0x040fe20000000000 */
[----:B------:R-:W-:Y:S01]  /*0e40*/  ISETP.GE.U32.AND P6, PT, R15, 0x7fffffaf, PT ;  /* 0x7fffffaf0f00780c */ /* 0x000fe20003fc6070 */
[C---:B------:R-:W-:Y:S01]  /*0e50*/  VIADD R13, R4.reuse, 0xffffffef ;  /* 0xffffffef040d7836 */ /* 0x040fe20000000000 */
[----:B------:R-:W-:Y:S01]  /*0e60*/  SEL R21, RZ, 0x1, P0 ;  /* 0x00000001ff157807 */ /* 0x000fe20000000000 */
[C---:B------:R-:W-:Y:S01]  /*0e70*/  VIADD R11, R4.reuse, 0xffffffea ;  /* 0xffffffea040b7836 */ /* 0x040fe20000000000 */
[----:B------:R-:W-:Y:S01]  /*0e80*/  ISETP.GE.U32.AND P2, PT, R9, 0x7fffffaa, PT ;  /* 0x7fffffaa0900780c */ /* 0x000fe20003f46070 */
[----:B------:R-:W-:Y:S01]  /*0e90*/  VIADD R9, R4, 0xffffffeb ;  /* 0xffffffeb04097836 */ /* 0x000fe20000000000 */
[----:B------:R-:W-:Y:S01]  /*0ea0*/  SEL R15, RZ, 0x4, P6 ;  /* 0x00000004ff0f7807 */ /* 0x000fe20003000000 */
[----:B------:R-:W-:Y:S01]  /*0eb0*/  IMAD.IADD R17, R17, 0x1, R74 ;  /* 0x0000000111117824 */ /* 0x000fe200078e024a */
[----:B------:R-:W-:Y:S01]  /*0ec0*/  ISETP.GE.U32.AND P3, PT, R13, 0x7fffffb0, PT ;  /* 0x7fffffb00d00780c */ /* 0x000fe20003f66070 */
[----:B------:R-:W-:Y:S01]  /*0ed0*/  IMAD.HI.U32 R13, R8, R32, RZ ;  /* 0x00000020080d7227 */ /* 0x000fe200078e00ff */
[----:B------:R-:W-:-:S02]  /*0ee0*/  ISETP.GE.U32.AND P6, PT, R11, 0x7fffffab, PT ;  /* 0x7fffffab0b00780c */ /* 0x000fc40003fc6070 */
[----:B------:R-:W-:Y:S01]  /*0ef0*/  SEL R72, RZ, 0x7fff8, P3 ;  /* 0x0007fff8ff487807 */ /* 0x000fe20001800000 */
[C---:B------:R-:W-:Y:S01]  /*0f00*/  VIADD R11, R4.reuse, 0xffffffe4 ;  /* 0xffffffe4040b7836 */ /* 0x040fe20000000000 */
[----:B------:R-:W-:Y:S01]  /*0f10*/  ISETP.GE.U32.AND P3, PT, R9, 0x7fffffac, PT ;  /* 0x7fffffac0900780c */ /* 0x000fe20003f66070 */
[C---:B------:R-:W-:Y:S01]  /*0f20*/  VIADD R9, R4.reuse, 0xffffffe6 ;  /* 0xffffffe604097836 */ /* 0x040fe20000000000 */
[----:B------:R-:W-:Y:S01]  /*0f30*/  SEL R78, RZ, 0x1fffe, P2 ;  /* 0x0001fffeff4e7807 */ /* 0x000fe20001000000 */
[----:B------:R-:W-:Y:S01]  /*0f40*/  IMAD.MOV R13, RZ, RZ, -R13 ;  /* 0x000000ffff0d7224 */ /* 0x000fe200078e0a0d */
[----:B------:R-:W-:Y:S01]  /*0f50*/  ISETP.GE.U32.AND P0, PT, R11, 0x7fffffa5, PT ;  /* 0x7fffffa50b00780c */ /* 0x000fe20003f06070 */
[----:B------:R-:W-:Y:S01]  /*0f60*/  VIADD R11, R4, 0xffffffe5 ;  /* 0xffffffe5040b7836 */ /* 0x000fe20000000000 */
[C---:B------:R-:W-:Y:S01]  /*0f70*/  ISETP.GT.U32.AND P2, PT, R7.reuse, R12, PT ;  /* 0x0000000c0700720c */ /* 0x040fe20003f44070 */
[----:B------:R-:W-:Y:S01]  /*0f80*/  IMAD R32, R7, R13, R32 ;  /* 0x0000000d07207224 */ /* 0x000fe200078e0220 */
[----:B------:R-:W-:Y:S01]  /*0f90*/  SEL R76, RZ, 0x7fff8, P3 ;  /* 0x0007fff8ff4c7807 */ /* 0x000fe20001800000 */
[----:B------:R-:W-:Y:S01]  /*0fa0*/  IMAD.IADD R21, R21, 0x1, R78 ;  /* 0x0000000115157824 */ /* 0x000fe200078e024e */
[----:B------:R-:W-:Y:S01]  /*0fb0*/  SEL R19, RZ, 0x4, P6 ;  /* 0x00000004ff137807 */ /* 0x000fe20003000000 */
[----:B------:R-:W-:Y:S01]  /*0fc0*/  IMAD R115, R6, R5, RZ ;  /* 0x0000000506737224 */ /* 0x000fe200078e02ff */
[----:B------:R-:W-:Y:S01]  /*0fd0*/  ISETP.GE.U32.AND P3, PT, R9, 0x7fffffa7, PT ;  /* 0x7fffffa70900780c */ /* 0x000fe20003f66070 */
[C---:B------:R-:W-:Y:S01]  /*0fe0*/  VIADD R9, R4.reuse, 0xffffffe1 ;  /* 0xffffffe104097836 */ /* 0x040fe20000000000 */
[----:B------:R-:W-:Y:S01]  /*0ff0*/  ISETP.GE.U32.AND P6, PT, R11, 0x7fffffa6, PT ;  /* 0x7fffffa60b00780c */ /* 0x000fe20003fc6070 */
[----:B------:R-:W-:Y:S01]  /*1000*/  VIADD R11, R4, 0xffffffe7 ;  /* 0xffffffe7040b7836 */ /* 0x000fe20000000000 */
[----:B------:R-:W-:-:S02]  /*1010*/  SEL R27, RZ, 0x1, P0 ;  /* 0x00000001ff1b7807 */ /* 0x000fc40000000000 */
[----:B------:R-:W-:Y:S01]  /*1020*/  SEL R82, RZ, 0x1fffe, P6 ;  /* 0x0001fffeff527807 */ /* 0x000fe20003000000 */
[----:B------:R-:W-:Y:S01]  /*1030*/  @!P2 IMAD.IADD R12, R12, 0x1, -R7 ;  /* 0x000000010c0ca824 */ /* 0x000fe200078e0a07 */
[----:B------:R-:W-:Y:S01]  /*1040*/  ISETP.GE.U32.AND P6, PT, R9, 0x7fffffa2, PT ;  /* 0x7fffffa20900780c */ /* 0x000fe20003fc6070 */
[----:B------:R-:W-:Y:S01]  /*1050*/  IMAD.HI.U32 R9, R8, R24, RZ ;  /* 0x0000001808097227 */ /* 0x000fe200078e00ff */
[----:B------:R-:W-:Y:S02]  /*1060*/  ISETP.GE.U32.AND P0, PT, R11, 0x7fffffa8, PT ;  /* 0x7fffffa80b00780c */ /* 0x000fe40003f06070 */
[----:B------:R-:W-:Y:S01]  /*1070*/  SEL R86, RZ, 0x1fffe, P6 ;  /* 0x0001fffeff567807 */ /* 0x000fe20003000000 */
[C---:B------:R-:W-:Y:S01]  /*1080*/  VIADD R11, R4.reuse, 0xffffffe2 ;  /* 0xffffffe2040b7836 */ /* 0x040fe20000000000 */
[----:B------:R-:W-:Y:S01]  /*1090*/  ISETP.GT.U32.AND P6, PT, R7, R14, PT ;  /* 0x0000000e0700720c */ /* 0x000fe20003fc4070 */
[----:B------:R-:W-:Y:S01]  /*10a0*/  IMAD.MOV R9, RZ, RZ, -R9 ;  /* 0x000000ffff097224 */ /* 0x000fe200078e0a09 */
[----:B------:R-:W-:Y:S01]  /*10b0*/  SEL R23, RZ, 0x4, P3 ;  /* 0x00000004ff177807 */ /* 0x000fe20001800000 */
[----:B------:R-:W-:Y:S01]  /*10c0*/  IMAD.IADD R27, R27, 0x1, R82 ;  /* 0x000000011b1b7824 */ /* 0x000fe200078e0252 */
[C---:B------:R-:W-:Y:S01]  /*10d0*/  ISETP.GT.U32.AND P3, PT, R7.reuse, R12, PT ;  /* 0x0000000c0700720c */ /* 0x040fe20003f64070 */
[----:B------:R-:W-:Y:S01]  /*10e0*/  IMAD R24, R7, R9, R24 ;  /* 0x0000000907187224 */ /* 0x000fe200078e0218 */
[----:B------:R-:W-:Y:S01]  /*10f0*/  ISETP.GE.U32.AND P2, PT, R11, 0x7fffffa3, PT ;  /* 0x7fffffa30b00780c */ /* 0x000fe20003f46070 */
[----:B------:R-:W-:Y:S01]  /*1100*/  VIADD R11, R4, 0xffffffe3 ;  /* 0xffffffe3040b7836 */ /* 0x000fe20000000000 */
[----:B------:R-:W-:Y:S01]  /*1110*/  SEL R80, RZ, 0x7fff8, P0 ;  /* 0x0007fff8ff507807 */ /* 0x000fe20000000000 */
[----:B------:R-:W-:Y:S01]  /*1120*/  IMAD.HI.U32 R9, R8, R26, RZ ;  /* 0x0000001a08097227 */ /* 0x000fe200078e00ff */
[----:B------:R-:W-:-:S02]  /*1130*/  SEL R29, RZ, 0x4, P2 ;  /* 0x00000004ff1d7807 */ /* 0x000fc40001000000 */
[C---:B------:R-:W-:Y:S01]  /*1140*/  ISETP.GT.U32.AND P2, PT, R7.reuse, R16, PT ;  /* 0x000000100700720c */ /* 0x040fe20003f44070 */
[----:B------:R-:W-:Y:S01]  /*1150*/  @!P6 IMAD.IADD R14, R14, 0x1, -R7 ;  /* 0x000000010e0ee824 */ /* 0x000fe200078e0a07 */
[----:B------:R-:W-:Y:S01]  /*1160*/  ISETP.GT.U32.AND P6, PT, R7, R20, PT ;  /* 0x000000140700720c */ /* 0x000fe20003fc4070 */
[----:B------:R-:W-:Y:S01]  /*1170*/  IMAD.MOV R9, RZ, RZ, -R9 ;  /* 0x000000ffff097224 */ /* 0x000fe200078e0a09 */
[----:B------:R-:W-:Y:S01]  /*1180*/  ISETP.GE.U32.AND P0, PT, R11, 0x7fffffa4, PT ;  /* 0x7fffffa40b00780c */ /* 0x000fe20003f06070 */
[----:B------:R-:W-:Y:S01]  /*1190*/  @!P3 IMAD.IADD R12, R12, 0x1, -R7 ;  /* 0x000000010c0cb824 */ /* 0x000fe200078e0a07 */
[C---:B------:R-:W-:Y:S01]  /*11a0*/  ISETP.GT.U32.AND P3, PT, R7.reuse, R18, PT ;  /* 0x000000120700720c */ /* 0x040fe20003f64070 */
[----:B------:R-:W-:Y:S01]  /*11b0*/  IMAD R26, R7, R9, R26 ;  /* 0x00000009071a7224 */ /* 0x000fe200078e021a */
[----:B------:R-:W-:Y:S01]  /*11c0*/  SEL R84, RZ, 0x7fff8, P0 ;  /* 0x0007fff8ff547807 */ /* 0x000fe20000000000 */
[----:B------:R-:W-:Y:S01]  /*11d0*/  IMAD.HI.U32 R11, R8, R30, RZ ;  /* 0x0000001e080b7227 */ /* 0x000fe200078e00ff */
[----:B------:R-:W-:-:S02]  /*11e0*/  ISETP.GE.AND P0, PT, R10, RZ, PT ;  /* 0x000000ff0a00720c */ /* 0x000fc40003f06270 */
[----:B------:R-:W-:Y:S01]  /*11f0*/  LOP3.LUT R13, R10, 0x18, RZ, 0xfc, !PT ;  /* 0x000000180a0d7812 */ /* 0x000fe200078efcff */
[--C-:B------:R-:W-:Y:S01]  /*1200*/  @!P2 IMAD.IADD R16, R16, 0x1, -R7.reuse ;  /* 0x000000011010a824 */ /* 0x100fe200078e0a07 */
[C---:B------:R-:W-:Y:S01]  /*1210*/  ISETP.GT.U32.AND P2, PT, R7.reuse, R14, PT ;  /* 0x0000000e0700720c */ /* 0x040fe20003f44070 */
[----:B------:R-:W-:Y:S01]  /*1220*/  @!P6 IMAD.IADD R20, R20, 0x1, -R7 ;  /* 0x000000011414e824 */ /* 0x000fe200078e0a07 */
[----:B------:R-:W-:Y:S01]  /*1230*/  IABS R36, R13 ;  /* 0x0000000d00247213 */ /* 0x000fe20000000000 */
[----:B------:R-:W-:Y:S01]  /*1240*/  IMAD.MOV R11, RZ, RZ, -R11 ;  /* 0x000000ffff0b7224 */ /* 0x000fe200078e0a0b */
[----:B------:R-:W-:Y:S01]  /*1250*/  LOP3.LUT R51, R10, 0x3c, RZ, 0xfc, !PT ;  /* 0x0000003c0a337812 */ /* 0x000fe200078efcff */
[----:B------:R-:W-:Y:S01]  /*1260*/  @!P3 IMAD.IADD R18, R18, 0x1, -R7 ;  /* 0x000000011212b824 */ /* 0x000fe200078e0a07 */
[C---:B------:R-:W-:Y:S01]  /*1270*/  ISETP.GT.U32.AND P3, PT, R7.reuse, R16, PT ;  /* 0x000000100700720c */ /* 0x040fe20003f64070 */
[----:B------:R-:W-:Y:S01]  /*1280*/  IMAD.HI.U32 R9, R8, R28, RZ ;  /* 0x0000001c08097227 */ /* 0x000fe200078e00ff */
[----:B------:R-:W-:-:S02]  /*1290*/  ISETP.GT.U32.AND P6, PT, R7, R20, PT ;  /* 0x000000140700720c */ /* 0x000fc40003fc4070 */
[----:B------:R-:W-:Y:S01]  /*12a0*/  LOP3.LUT R21, R21, 0x3, RZ, 0xc0, !PT ;  /* 0x0000000315157812 */ /* 0x000fe200078ec0ff */
[----:B------:R-:W-:Y:S01]  /*12b0*/  @!P0 IMAD.MOV R12, RZ, RZ, -R12 ;  /* 0x000000ffff0c8224 */ /* 0x000fe200078e0a0c */
[C---:B------:R-:W-:Y:S01]  /*12c0*/  ISETP.GT.U32.AND P0, PT, R7.reuse, R18, PT ;  /* 0x000000120700720c */ /* 0x040fe20003f04070 */
[----:B------:R-:W-:Y:S01]  /*12d0*/  @!P2 IMAD.IADD R14, R14, 0x1, -R7 ;  /* 0x000000010e0ea824 */ /* 0x000fe200078e0a07 */
[C---:B------:R-:W-:Y:S01]  /*12e0*/  ISETP.GT.U32.AND P2, PT, R7.reuse, R22, PT ;  /* 0x000000160700720c */ /* 0x040fe20003f44070 */
[----:B------:R-:W-:Y:S01]  /*12f0*/  IMAD R30, R7, R11, R30 ;  /* 0x0000000b071e7224 */ /* 0x000fe200078e021e */
[----:B------:R-:W-:Y:S01]  /*1300*/  LOP3.LUT R11, R10, 0x16, RZ, 0xfc, !PT ;  /* 0x000000160a0b7812 */ /* 0x000fe200078efcff */
[----:B------:R-:W-:Y:S01]  /*1310*/  @!P5 IMAD.MOV R14, RZ, RZ, -R14 ;  /* 0x000000ffff0ed224 */ /* 0x000fe200078e0a0e */
[----:B------:R-:W-:Y:S01]  /*1320*/  IADD3 R19, PT, PT, R21, R76, R19 ;  /* 0x0000004c15137210 */ /* 0x000fe20007ffe013 */
[--C-:B------:R-:W-:Y:S01]  /*1330*/  @!P3 IMAD.IADD R16, R16, 0x1, -R7.reuse ;  /* 0x000000011010b824 */ /* 0x100fe200078e0a07 */
[C---:B------:R-:W-:Y:S01]  /*1340*/  ISETP.GT.U32.AND P3, PT, R7.reuse, R24, PT ;  /* 0x000000180700720c */ /* 0x040fe20003f64070 */
[--C-:B------:R-:W-:Y:S01]  /*1350*/  @!P6 IMAD.IADD R20, R20, 0x1, -R7.reuse ;  /* 0x000000011414e824 */ /* 0x100fe200078e0a07 */
[----:B------:R-:W-:Y:S01]  /*1360*/  ISETP.GT.U32.AND P6, PT, R7, R26, PT ;  /* 0x0000001a0700720c */ /* 0x000fe20003fc4070 */
[----:B------:R-:W-:Y:S01]  /*1370*/  @!P4 IMAD.MOV R16, RZ, RZ, -R16 ;  /* 0x000000ffff10c224 */ /* 0x000fe200078e0a10 */
[----:B------:R-:W-:Y:S01]  /*1380*/  LOP3.LUT R17, R17, 0x3, RZ, 0xc0, !PT ;  /* 0x0000000311117812 */ /* 0x000fe200078ec0ff */
[--C-:B------:R-:W-:Y:S01]  /*1390*/  @!P0 IMAD.IADD R18, R18, 0x1, -R7.reuse ;  /* 0x0000000112128824 */ /* 0x100fe200078e0a07 */
[----:B------:R-:W-:Y:S01]  /*13a0*/  ISETP.GE.AND P0, PT, R31, RZ, PT ;  /* 0x000000ff1f00720c */ /* 0x000fe20003f06270 */
[----:B------:R-:W-:Y:S01]  /*13b0*/  @!P2 IMAD.IADD R22, R22, 0x1, -R7 ;  /* 0x000000011616a824 */ /* 0x000fe200078e0a07 */
[----:B------:R-:W-:Y:S01]  /*13c0*/  ISETP.GE.AND P2, PT, R33, RZ, PT ;  /* 0x000000ff2100720c */ /* 0x000fe20003f46270 */
[----:B------:R-:W-:Y:S01]  /*13d0*/  IMAD.MOV R9, RZ, RZ, -R9 ;  /* 0x000000ffff097224 */ /* 0x000fe200078e0a09 */
[C---:B------:R-:W-:Y:S01]  /*13e0*/  LOP3.LUT R31, R10.reuse, 0x20, RZ, 0xfc, !PT ;  /* 0x000000200a1f7812 */ /* 0x040fe200078efcff */
[----:B------:R-:W-:Y:S01]  /*13f0*/  IMAD.SHL.U32 R19, R19, 0x100, RZ ;  /* 0x0000010013137824 */ /* 0x000fe200078e00ff */
[----:B------:R-:W-:Y:S01]  /*1400*/  LOP3.LUT R33, R10, 0x24, RZ, 0xfc, !PT ;  /* 0x000000240a217812 */ /* 0x000fe200078efcff */
[--C-:B------:R-:W-:Y:S01]  /*1410*/  @!P3 IMAD.IADD R24, R24, 0x1, -R7.reuse ;  /* 0x000000011818b824 */ /* 0x100fe200078e0a07 */
[----:B------:R-:W-:Y:S01]  /*1420*/  ISETP.GE.AND P3, PT, R34, RZ, PT ;  /* 0x000000ff2200720c */ /* 0x000fe20003f66270 */
[----:B------:R-:W-:Y:S01]  /*1430*/  @!P6 IMAD.IADD R26, R26, 0x1, -R7 ;  /* 0x000000011a1ae824 */ /* 0x000fe200078e0a07 */
[C---:B------:R-:W-:Y:S01]  /*1440*/  ISETP.GT.U32.AND P6, PT, R7.reuse, R22, PT ;  /* 0x000000160700720c */ /* 0x040fe20003fc4070 */
[C---:B------:R-:W-:Y:S01]  /*1450*/  IMAD R28, R7.reuse, R9, R28 ;  /* 0x00000009071c7224 */ /* 0x040fe200078e021c */
[C---:B------:R-:W-:Y:S01]  /*1460*/  ISETP.GT.U32.AND P4, PT, R7.reuse, R24, PT ;  /* 0x000000180700720c */ /* 0x040fe20003f84070 */
[----:B------:R-:W-:Y:S01]  /*1470*/  @!P0 IMAD.MOV R18, RZ, RZ, -R18 ;  /* 0x000000ffff128224 */ /* 0x000fe200078e0a12 */
[C---:B------:R-:W-:Y:S01]  /*1480*/  ISETP.GT.U32.AND P5, PT, R7.reuse, R26, PT ;  /* 0x0000001a0700720c */ /* 0x040fe20003fa4070 */
[----:B------:R-:W-:Y:S01]  /*1490*/  @!P2 IMAD.MOV R20, RZ, RZ, -R20 ;  /* 0x000000ffff14a224 */ /* 0x000fe200078e0a14 */
[----:B------:R-:W-:-:S02]  /*14a0*/  ISETP.GT.U32.AND P2, PT, R7, R30, PT ;  /* 0x0000001e0700720c */ /* 0x000fc40003f44070 */
[----:B------:R-:W-:Y:S02]  /*14b0*/  IABS R34, R11 ;  /* 0x0000000b00227213 */ /* 0x000fe40000000000 */
[C---:B------:R-:W-:Y:S02]  /*14c0*/  ISETP.GT.U32.AND P0, PT, R7.reuse, R28, PT ;  /* 0x0000001c0700720c */ /* 0x040fe40003f04070 */
[----:B------:R-:W-:Y:S01]  /*14d0*/  IABS R44, R31 ;  /* 0x0000001f002c7213 */ /* 0x000fe20000000000 */
[--C-:B------:R-:W-:Y:S01]  /*14e0*/  @!P6 IMAD.IADD R22, R22, 0x1, -R7.reuse ;  /* 0x000000011616e824 */ /* 0x100fe200078e0a07 */
[----:B------:R-:W-:Y:S01]  /*14f0*/  ISETP.GT.U32.AND P6, PT, R7, R32, PT ;  /* 0x000000200700720c */ /* 0x000fe20003fc4070 */
[--C-:B------:R-:W-:Y:S01]  /*1500*/  @!P4 IMAD.IADD R24, R24, 0x1, -R7.reuse ;  /* 0x000000011818c824 */ /* 0x100fe200078e0a07 */
[----:B------:R-:W-:Y:S01]  /*1510*/  ISETP.GE.AND P4, PT, R35, RZ, PT ;  /* 0x000000ff2300720c */ /* 0x000fe20003f86270 */
[----:B------:R-:W-:Y:S01]  /*1520*/  @!P5 IMAD.IADD R26, R26, 0x1, -R7 ;  /* 0x000000011a1ad824 */ /* 0x000fe200078e0a07 */
[----:B------:R-:W-:Y:S01]  /*1530*/  ISETP.GE.AND P5, PT, R37, RZ, PT ;  /* 0x000000ff2500720c */ /* 0x000fe20003fa6270 */
[----:B------:R-:W-:Y:S01]  /*1540*/  IMAD.HI.U32 R9, R8, R34, RZ ;  /* 0x0000002208097227 */ /* 0x000fe200078e00ff */
[----:B------:R-:W-:-:S02]  /*1550*/  IABS R48, R33 ;  /* 0x0000002100307213 */ /* 0x000fc40000000000 */
[----:B------:R-:W-:Y:S01]  /*1560*/  LOP3.LUT R35, R10, 0x26, RZ, 0xfc, !PT ;  /* 0x000000260a237812 */ /* 0x000fe200078efcff */
[----:B------:R-:W-:Y:S01]  /*1570*/  @!P2 IMAD.IADD R30, R30, 0x1, -R7 ;  /* 0x000000011e1ea824 */ /* 0x000fe200078e0a07 */
[----:B------:R-:W-:Y:S01]  /*1580*/  LOP3.LUT R37, R10, 0x28, RZ, 0xfc, !PT ;  /* 0x000000280a257812 */ /* 0x000fe200078efcff */
[----:B------:R-:W-:Y:S01]  /*1590*/  IMAD.MOV R9, RZ, RZ, -R9 ;  /* 0x000000ffff097224 */ /* 0x000fe200078e0a09 */
[----:B------:R-:W-:Y:S01]  /*15a0*/  IABS R50, R35 ;  /* 0x0000002300327213 */ /* 0x000fe20000000000 */
[--C-:B------:R-:W-:Y:S01]  /*15b0*/  @!P6 IMAD.IADD R32, R32, 0x1, -R7.reuse ;  /* 0x000000012020e824 */ /* 0x100fe200078e0a07 */
[C---:B------:R-:W-:Y:S01]  /*15c0*/  ISETP.GT.U32.AND P6, PT, R7.reuse, R30, PT ;  /* 0x0000001e0700720c */ /* 0x040fe20003fc4070 */
[----:B------:R-:W-:Y:S01]  /*15d0*/  @!P0 IMAD.IADD R28, R28, 0x1, -R7 ;  /* 0x000000011c1c8824 */ /* 0x000fe200078e0a07 */
[----:B------:R-:W-:Y:S01]  /*15e0*/  ISETP.GE.AND P0, PT, R38, RZ, PT ;  /* 0x000000ff2600720c */ /* 0x000fe20003f06270 */
[----:B------:R-:W-:Y:S01]  /*15f0*/  IMAD R34, R7, R9, R34 ;  /* 0x0000000907227224 */ /* 0x000fe200078e0222 */
[----:B------:R-:W-:Y:S01]  /*1600*/  IABS R52, R37 ;  /* 0x0000002500347213 */ /* 0x000fe20000000000 */
[----:B------:R-:W-:Y:S01]  /*1610*/  @!P4 IMAD.MOV R24, RZ, RZ, -R24 ;  /* 0x000000ffff18c224 */ /* 0x000fe200078e0a18 */
[----:B------:R-:W-:Y:S01]  /*1620*/  ISETP.GE.AND P4, PT, R39, RZ, PT ;  /* 0x000000ff2700720c */ /* 0x000fe20003f86270 */
[----:B------:R-:W-:Y:S01]  /*1630*/  IMAD.HI.U32 R9, R8, R36, RZ ;  /* 0x0000002408097227 */ /* 0x000fe200078e00ff */
[----:B------:R-:W-:-:S02]  /*1640*/  ISETP.GT.U32.AND P2, PT, R7, R28, PT ;  /* 0x0000001c0700720c */ /* 0x000fc40003f44070 */
[----:B------:R-:W-:Y:S01]  /*1650*/  LOP3.LUT R39, R10, 0x2a, RZ, 0xfc, !PT ;  /* 0x0000002a0a277812 */ /* 0x000fe200078efcff */
[----:B------:R-:W-:Y:S01]  /*1660*/  @!P5 IMAD.MOV R26, RZ, RZ, -R26 ;  /* 0x000000ffff1ad224 */ /* 0x000fe200078e0a1a */
[----:B------:R-:W-:Y:S01]  /*1670*/  ISETP.GT.U32.AND P5, PT, R7, R34, PT ;  /* 0x000000220700720c */ /* 0x000fe20003fa4070 */
[----:B------:R-:W-:Y:S01]  /*1680*/  IMAD.MOV R9, RZ, RZ, -R9 ;  /* 0x000000ffff097224 */ /* 0x000fe200078e0a09 */
[----:B------:R-:W-:Y:S01]  /*1690*/  IABS R54, R39 ;  /* 0x0000002700367213 */ /* 0x000fe20000000000 */
[--C-:B------:R-:W-:Y:S01]  /*16a0*/  @!P6 IMAD.IADD R30, R30, 0x1, -R7.reuse ;  /* 0x000000011e1ee824 */ /* 0x100fe200078e0a07 */
[----:B------:R-:W-:Y:S01]  /*16b0*/  ISETP.GE.AND P6, PT, R11, RZ, PT ;  /* 0x000000ff0b00720c */ /* 0x000fe20003fc6270 */
[C---:B------:R-:W-:Y:S01]  /*16c0*/  IMAD R36, R7.reuse, R9, R36 ;  /* 0x0000000907247224 */ /* 0x040fe200078e0224 */
[----:B------:R-:W-:Y:S01]  /*16d0*/  LOP3.LUT R9, R10, 0x1a, RZ, 0xfc, !PT ;  /* 0x0000001a0a097812 */ /* 0x000fe200078efcff */
[----:B------:R-:W-:Y:S01]  /*16e0*/  @!P3 IMAD.MOV R22, RZ, RZ, -R22 ;  /* 0x000000ffff16b224 */ /* 0x000fe200078e0a16 */
[C---:B------:R-:W-:Y:S01]  /*16f0*/  ISETP.GT.U32.AND P3, PT, R7.reuse, R32, PT ;  /* 0x000000200700720c */ /* 0x040fe20003f64070 */
[----:B------:R-:W-:Y:S01]  /*1700*/  @!P4 IMAD.MOV R30, RZ, RZ, -R30 ;  /* 0x000000ffff1ec224 */ /* 0x000fe200078e0a1e */
[----:B------:R-:W-:Y:S01]  /*1710*/  ISETP.GT.U32.AND P4, PT, R7, R36, PT ;  /* 0x000000240700720c */ /* 0x000fe20003f84070 */
[--C-:B------:R-:W-:Y:S01]  /*1720*/  @!P2 IMAD.IADD R28, R28, 0x1, -R7.reuse ;  /* 0x000000011c1ca824 */ /* 0x100fe200078e0a07 */
[----:B------:R-:W-:Y:S01]  /*1730*/  ISETP.GE.AND P2, PT, R40, RZ, PT ;  /* 0x000000ff2800720c */ /* 0x000fe20003f46270 */
[----:B------:R-:W-:Y:S01]  /*1740*/  @!P5 IMAD.IADD R34, R34, 0x1, -R7 ;  /* 0x000000012222d824 */ /* 0x000fe200078e0a07 */
[----:B------:R-:W-:Y:S01]  /*1750*/  IABS R38, R9 ;  /* 0x0000000900267213 */ /* 0x000fe20000000000 */
[----:B------:R-:W-:Y:S01]  /*1760*/  @!P0 IMAD.MOV R28, RZ, RZ, -R28 ;  /* 0x000000ffff1c8224 */ /* 0x000fe200078e0a1c */
[----:B------:R-:W-:-:S02]  /*1770*/  LOP3.LUT R11, R10, 0x1c, RZ, 0xfc, !PT ;  /* 0x0000001c0a0b7812 */ /* 0x000fc400078efcff */
[----:B------:R-:W-:Y:S02]  /*1780*/  ISETP.GT.U32.AND P0, PT, R7, R34, PT ;  /* 0x000000220700720c */ /* 0x000fe40003f04070 */
[----:B------:R-:W-:Y:S01]  /*1790*/  ISETP.GE.AND P5, PT, R9, RZ, PT ;  /* 0x000000ff0900720c */ /* 0x000fe20003fa6270 */
[--C-:B------:R-:W-:Y:S01]  /*17a0*/  @!P3 IMAD.IADD R32, R32, 0x1, -R7.reuse ;  /* 0x000000012020b824 */ /* 0x100fe200078e0a07 */
[----:B------:R-:W-:Y:S01]  /*17b0*/  IABS R40, R11 ;  /* 0x0000000b00287213 */ /* 0x000fe20000000000 */
[----:B------:R-:W-:Y:S01]  /*17c0*/  IMAD.HI.U32 R9, R8, R38, RZ ;  /* 0x0000002608097227 */ /* 0x000fe200078e00ff */
[----:B------:R-:W-:Y:S02]  /*17d0*/  ISETP.GE.AND P3, PT, R13, RZ, PT ;  /* 0x000000ff0d00720c */ /* 0x000fe40003f66270 */
[----:B------:R-:W-:Y:S01]  /*17e0*/  LOP3.LUT R13, R10, 0x1e, RZ, 0xfc, !PT ;  /* 0x0000001e0a0d7812 */ /* 0x000fe200078efcff */
[----:B------:R-:W-:Y:S01]  /*17f0*/  @!P4 IMAD.IADD R36, R36, 0x1, -R7 ;  /* 0x000000012424c824 */ /* 0x000fe200078e0a07 */
[----:B------:R-:W-:Y:S01]  /*1800*/  LOP3.LUT R27, R27, 0x3, RZ, 0xc0, !PT ;  /* 0x000000031b1b7812 */ /* 0x000fe200078ec0ff */
[----:B------:R-:W-:Y:S01]  /*1810*/  @!P2 IMAD.MOV R32, RZ, RZ, -R32 ;  /* 0x000000ffff20a224 */ /* 0x000fe200078e0a20 */
[----:B------:R-:W-:Y:S01]  /*1820*/  ISETP.GE.AND P2, PT, R11, RZ, PT ;  /* 0x000000ff0b00720c */ /* 0x000fe20003f46270 */
[----:B------:R-:W-:Y:S01]  /*1830*/  IMAD.MOV R9, RZ, RZ, -R9 ;  /* 0x000000ffff097224 */ /* 0x000fe200078e0a09 */
[----:B------:R-:W-:Y:S01]  /*1840*/  ISETP.GT.U32.AND P4, PT, R7, R36, PT ;  /* 0x000000240700720c */ /* 0x000fe20003f84070 */
[----:B------:R-:W-:Y:S01]  /*1850*/  IMAD.HI.U32 R11, R8, R40, RZ ;  /* 0x00000028080b7227 */ /* 0x000fe200078e00ff */
[----:B------:R-:W-:-:S02]  /*1860*/  IABS R42, R13 ;  /* 0x0000000d002a7213 */ /* 0x000fc40000000000 */
[----:B------:R-:W-:Y:S01]  /*1870*/  IADD3 R15, PT, PT, R17, R72, R15 ;  /* 0x00000048110f7210 */ /* 0x000fe20007ffe00f */
[----:B------:R-:W-:Y:S01]  /*1880*/  @!P0 IMAD.IADD R34, R34, 0x1, -R7 ;  /* 0x0000000122228824 */ /* 0x000fe200078e0a07 */
[----:B------:R-:W-:Y:S01]  /*1890*/  ISETP.GE.AND P0, PT, R13, RZ, PT ;  /* 0x000000ff0d00720c */ /* 0x000fe20003f06270 */
[----:B------:R-:W-:Y:S01]  /*18a0*/  IMAD R38, R7, R9, R38 ;  /* 0x0000000907267224 */ /* 0x000fe200078e0226 */
[----:B------:R-:W-:Y:S01]  /*18b0*/  IADD3 R23, PT, PT, R27, R80, R23 ;  /* 0x000000501b177210 */ /* 0x000fe20007ffe017 */
[----:B------:R-:W-:Y:S01]  /*18c0*/  IMAD.MOV R11, RZ, RZ, -R11 ;  /* 0x000000ffff0b7224 */ /* 0x000fe200078e0a0b */
[----:B------:R-:W-:Y:S01]  /*18d0*/  LOP3.LUT R72, R19, 0xf00, RZ, 0xe2, !PT ;  /* 0x00000f0013487812 */ /* 0x000fe200078ee2ff */
[----:B------:R-:W-:Y:S01]  /*18e0*/  @!P6 IMAD.MOV R34, RZ, RZ, -R34 ;  /* 0x000000ffff22e224 */ /* 0x000fe200078e0a22 */
[----:B------:R-:W-:Y:S01]  /*18f0*/  ISETP.GT.U32.AND P6, PT, R7, R38, PT ;  /* 0x000000260700720c */ /* 0x000fe20003fc4070 */
[----:B------:R-:W-:-:S04]  /*1900*/  IMAD.HI.U32 R13, R8, R42, RZ ;  /* 0x0000002a080d7227 */ /* 0x000fc800078e00ff */
[C---:B------:R-:W-:Y:S02]  /*1910*/  IMAD R40, R7.reuse, R11, R40 ;  /* 0x0000000b07287224 */ /* 0x040fe400078e0228 */
[----:B------:R-:W-:Y:S02]  /*1920*/  IMAD.MOV R13, RZ, RZ, -R13 ;  /* 0x000000ffff0d7224 */ /* 0x000fe400078e0a0d */
[--C-:B------:R-:W-:Y:S01]  /*1930*/  @!P4 IMAD.IADD R36, R36, 0x1, -R7.reuse ;  /* 0x000000012424c824 */ /* 0x100fe200078e0a07 */
[C---:B------:R-:W-:Y:S01]  /*1940*/  ISETP.GT.U32.AND P4, PT, R7.reuse, R40, PT ;  /* 0x000000280700720c */ /* 0x040fe20003f84070 */
[C---:B------:R-:W-:Y:S01]  /*1950*/  IMAD R42, R7.reuse, R13, R42 ;  /* 0x0000000d072a7224 */ /* 0x040fe200078e022a */
[----:B------:R-:W-:Y:S01]  /*1960*/  LOP3.LUT R13, R10, 0x22, RZ, 0xfc, !PT ;  /* 0x000000220a0d7812 */ /* 0x000fe200078efcff */
[----:B------:R-:W-:Y:S02]  /*1970*/  @!P6 IMAD.IADD R38, R38, 0x1, -R7 ;  /* 0x000000012626e824 */ /* 0x000fe400078e0a07 */
[----:B------:R-:W-:Y:S01]  /*1980*/  IMAD.HI.U32 R9, R8, R44, RZ ;  /* 0x0000002c08097227 */ /* 0x000fe200078e00ff */
[----:B------:R-:W-:-:S02]  /*1990*/  ISETP.GT.U32.AND P6, PT, R7, R42, PT ;  /* 0x0000002a0700720c */ /* 0x000fc40003fc4070 */
[----:B------:R-:W-:Y:S01]  /*19a0*/  IABS R46, R13 ;  /* 0x0000000d002e7213 */ /* 0x000fe20000000000 */
[----:B------:R-:W-:Y:S02]  /*19b0*/  IMAD.MOV R9, RZ, RZ, -R9 ;  /* 0x000000ffff097224 */ /* 0x000fe400078e0a09 */
[----:B------:R-:W-:-:S04]  /*19c0*/  IMAD.HI.U32 R11, R8, R48, RZ ;  /* 0x00000030080b7227 */ /* 0x000fc800078e00ff */
[----:B------:R-:W-:Y:S01]  /*19d0*/  @!P4 IMAD.IADD R40, R40, 0x1, -R7 ;  /* 0x000000012828c824 */ /* 0x000fe200078e0a07 */
[C---:B------:R-:W-:Y:S01]  /*19e0*/  ISETP.GT.U32.AND P4, PT, R7.reuse, R38, PT ;  /* 0x000000260700720c */ /* 0x040fe20003f84070 */
[----:B------:R-:W-:Y:S02]  /*19f0*/  IMAD R44, R7, R9, R44 ;  /* 0x00000009072c7224 */ /* 0x000fe400078e022c */
[----:B------:R-:W-:-:S04]  /*1a00*/  IMAD.HI.U32 R9, R8, R46, RZ ;  /* 0x0000002e08097227 */ /* 0x000fc800078e00ff */
[----:B------:R-:W-:Y:S01]  /*1a10*/  @!P6 IMAD.IADD R42, R42, 0x1, -R7 ;  /* 0x000000012a2ae824 */ /* 0x000fe200078e0a07 */
[C---:B------:R-:W-:Y:S01]  /*1a20*/  ISETP.GT.U32.AND P6, PT, R7.reuse, R40, PT ;  /* 0x000000280700720c */ /* 0x040fe20003fc4070 */
[----:B------:R-:W-:Y:S02]  /*1a30*/  IMAD.MOV R9, RZ, RZ, -R9 ;  /* 0x000000ffff097224 */ /* 0x000fe400078e0a09 */
[----:B------:R-:W-:Y:S02]  /*1a40*/  IMAD.MOV R11, RZ, RZ, -R11 ;  /* 0x000000ffff0b7224 */ /* 0x000fe400078e0a0b */
[C---:B------:R-:W-:Y:S02]  /*1a50*/  IMAD R46, R7.reuse, R9, R46 ;  /* 0x00000009072e7224 */ /* 0x040fe400078e022e */
[----:B------:R-:W-:Y:S01]  /*1a60*/  @!P4 IMAD.IADD R38, R38, 0x1, -R7 ;  /* 0x000000012626c824 */ /* 0x000fe200078e0a07 */
[C---:B------:R-:W-:Y:S01]  /*1a70*/  ISETP.GT.U32.AND P4, PT, R7.reuse, R44, PT ;  /* 0x0000002c0700720c */ /* 0x040fe20003f84070 */
[----:B------:R-:W-:-:S02]  /*1a80*/  IMAD R48, R7, R11, R48 ;  /* 0x0000000b07307224 */ /* 0x000fc400078e0230 */
[----:B------:R-:W-:Y:S01]  /*1a90*/  @!P5 IMAD.MOV R38, RZ, RZ, -R38 ;  /* 0x000000ffff26d224 */ /* 0x000fe200078e0a26 */
[----:B------:R-:W-:Y:S01]  /*1aa0*/  ISETP.GT.U32.AND P5, PT, R7, R46, PT ;  /* 0x0000002e0700720c */ /* 0x000fe20003fa4070 */
[----:B------:R-:W-:-:S04]  /*1ab0*/  IMAD.HI.U32 R9, R8, R50, RZ ;  /* 0x0000003208097227 */ /* 0x000fc800078e00ff */
[----:B------:R-:W-:Y:S01]  /*1ac0*/  @!P6 IMAD.IADD R40, R40, 0x1, -R7 ;  /* 0x000000012828e824 */ /* 0x000fe200078e0a07 */
[C---:B------:R-:W-:Y:S01]  /*1ad0*/  ISETP.GT.U32.AND P6, PT, R7.reuse, R48, PT ;  /* 0x000000300700720c */ /* 0x040fe20003fc4070 */
[----:B------:R-:W-:Y:S02]  /*1ae0*/  IMAD.MOV R9, RZ, RZ, -R9 ;  /* 0x000000ffff097224 */ /* 0x000fe400078e0a09 */
[----:B------:R-:W-:Y:S01]  /*1af0*/  @!P3 IMAD.MOV R36, RZ, RZ, -R36 ;  /* 0x000000ffff24b224 */ /* 0x000fe200078e0a24 */
[C---:B------:R-:W-:Y:S01]  /*1b00*/  ISETP.GT.U32.AND P3, PT, R7.reuse, R42, PT ;  /* 0x0000002a0700720c */ /* 0x040fe20003f64070 */
[----:B------:R-:W-:Y:S02]  /*1b10*/  IMAD R50, R7, R9, R50 ;  /* 0x0000000907327224 */ /* 0x000fe400078e0232 */
[----:B------:R-:W-:Y:S01]  /*1b20*/  @!P4 IMAD.IADD R44, R44, 0x1, -R7 ;  /* 0x000000012c2cc824 */ /* 0x000fe200078e0a07 */
[----:B------:R-:W-:Y:S01]  /*1b30*/  ISETP.GE.AND P4, PT, R31, RZ, PT ;  /* 0x000000ff1f00720c */ /* 0x000fe20003f86270 */
[----:B------:R-:W-:Y:S01]  /*1b40*/  IMAD.HI.U32 R9, R8, R52, RZ ;  /* 0x0000003408097227 */ /* 0x000fe200078e00ff */
[----:B------:R-:W-:-:S03]  /*1b50*/  IABS R31, R49 ;  /* 0x00000031001f7213 */ /* 0x000fc60000000000 */
[----:B------:R-:W-:Y:S01]  /*1b60*/  @!P5 IMAD.IADD R46, R46, 0x1, -R7 ;  /* 0x000000012e2ed824 */ /* 0x000fe200078e0a07 */
[----:B------:R-:W-:Y:S01]  /*1b70*/  ISETP.GT.U32.AND P5, PT, R7, R44, PT ;  /* 0x0000002c0700720c */ /* 0x000fe20003fa4070 */
[----:B------:R-:W-:Y:S02]  /*1b80*/  IMAD.MOV R11, RZ, RZ, -R9 ;  /* 0x000000ffff0b7224 */ /* 0x000fe400078e0a09 */
[----:B------:R-:W-:-:S04]  /*1b90*/  IMAD.HI.U32 R9, R8, R54, RZ ;  /* 0x0000003608097227 */ /* 0x000fc800078e00ff */
[----:B------:R-:W-:Y:S01]  /*1ba0*/  @!P6 IMAD.IADD R48, R48, 0x1, -R7 ;  /* 0x000000013030e824 */ /* 0x000fe200078e0a07 */
[C---:B------:R-:W-:Y:S01]  /*1bb0*/  ISETP.GT.U32.AND P6, PT, R7.reuse, R46, PT ;  /* 0x0000002e0700720c */ /* 0x040fe20003fc4070 */
[C---:B------:R-:W-:Y:S02]  /*1bc0*/  IMAD R52, R7.reuse, R11, R52 ;  /* 0x0000000b07347224 */ /* 0x040fe400078e0234 */
[----:B------:R-:W-:Y:S02]  /*1bd0*/  IMAD.MOV R11, RZ, RZ, -R9 ;  /* 0x000000ffff0b7224 */ /* 0x000fe400078e0a09 */
[--C-:B------:R-:W-:Y:S01]  /*1be0*/  @!P3 IMAD.IADD R42, R42, 0x1, -R7.reuse ;  /* 0x000000012a2ab824 */ /* 0x100fe200078e0a07 */
[C---:B------:R-:W-:Y:S01]  /*1bf0*/  ISETP.GT.U32.AND P3, PT, R7.reuse, R50, PT ;  /* 0x000000320700720c */ /* 0x040fe20003f64070 */
[----:B------:R-:W-:Y:S02]  /*1c00*/  IMAD R54, R7, R11, R54 ;  /* 0x0000000b07367224 */ /* 0x000fe400078e0236 */
[----:B------:R-:W-:-:S02]  /*1c10*/  @!P5 IMAD.IADD R44, R44, 0x1, -R7 ;  /* 0x000000012c2cd824 */ /* 0x000fc400078e0a07 */
[----:B------:R-:W-:Y:S01]  /*1c20*/  IMAD.HI.U32 R9, R8, R56, RZ ;  /* 0x0000003808097227 */ /* 0x000fe200078e00ff */
[----:B------:R-:W-:-:S03]  /*1c30*/  ISETP.GT.U32.AND P5, PT, R7, R54, PT ;  /* 0x000000360700720c */ /* 0x000fc60003fa4070 */
[--C-:B------:R-:W-:Y:S01]  /*1c40*/  @!P6 IMAD.IADD R46, R46, 0x1, -R7.reuse ;  /* 0x000000012e2ee824 */ /* 0x100fe200078e0a07 */
[----:B------:R-:W-:Y:S01]  /*1c50*/  ISETP.GE.AND P6, PT, R13, RZ, PT ;  /* 0x000000ff0d00720c */ /* 0x000fe20003fc6270 */
[----:B------:R-:W-:Y:S01]  /*1c60*/  @!P2 IMAD.MOV R40, RZ, RZ, -R40 ;  /* 0x000000ffff28a224 */ /* 0x000fe200078e0a28 */
[----:B------:R-:W-:Y:S01]  /*1c70*/  IABS R13, R47 ;  /* 0x0000002f000d7213 */ /* 0x000fe20000000000 */
[----:B------:R-:W-:Y:S01]  /*1c80*/  @!P3 IMAD.IADD R50, R50, 0x1, -R7 ;  /* 0x000000013232b824 */ /* 0x000fe200078e0a07 */
[C---:B------:R-:W-:Y:S01]  /*1c90*/  ISETP.GT.U32.AND P3, PT, R7.reuse, R48, PT ;  /* 0x000000300700720c */ /* 0x040fe20003f64070 */
[----:B------:R-:W-:Y:S02]  /*1ca0*/  IMAD.MOV R9, RZ, RZ, -R9 ;  /* 0x000000ffff097224 */ /* 0x000fe400078e0a09 */
[----:B------:R-:W-:Y:S01]  /*1cb0*/  @!P0 IMAD.MOV R42, RZ, RZ, -R42 ;  /* 0x000000ffff2a8224 */ /* 0x000fe200078e0a2a */
[C---:B------:R-:W-:Y:S01]  /*1cc0*/  ISETP.GT.U32.AND P2, PT, R7.reuse, R50, PT ;  /* 0x000000320700720c */ /* 0x040fe20003f44070 */
[----:B------:R-:W-:Y:S01]  /*1cd0*/  @!P5 IMAD.IADD R54, R54, 0x1, -R7 ;  /* 0x000000013636d824 */ /* 0x000fe200078e0a07 */
[C---:B------:R-:W-:Y:S01]  /*1ce0*/  ISETP.GT.U32.AND P0, PT, R7.reuse, R52, PT ;  /* 0x000000340700720c */ /* 0x040fe20003f04070 */
[----:B------:R-:W-:-:S02]  /*1cf0*/  IMAD R56, R7, R9, R56 ;  /* 0x0000000907387224 */ /* 0x000fc400078e0238 */
[----:B------:R-:W-:Y:S01]  /*1d00*/  @!P6 IMAD.MOV R46, RZ, RZ, -R46 ;  /* 0x000000ffff2ee224 */ /* 0x000fe200078e0a2e */
[----:B------:R-:W-:Y:S01]  /*1d10*/  ISETP.GT.U32.AND P6, PT, R7, R54, PT ;  /* 0x000000360700720c */ /* 0x000fe20003fc4070 */
[----:B------:R-:W-:-:S04]  /*1d20*/  IMAD.HI.U32 R9, R8, R58, RZ ;  /* 0x0000003a08097227 */ /* 0x000fc800078e00ff */
[----:B------:R-:W-:Y:S01]  /*1d30*/  @!P4 IMAD.MOV R44, RZ, RZ, -R44 ;  /* 0x000000ffff2cc224 */ /* 0x000fe200078e0a2c */
[----:B------:R-:W-:Y:S01]  /*1d40*/  ISETP.GE.AND P4, PT, R37, RZ, PT ;  /* 0x000000ff2500720c */ /* 0x000fe20003f86270 */
[----:B------:R-:W-:Y:S01]  /*1d50*/  IMAD.MOV R9, RZ, RZ, -R9 ;  /* 0x000000ffff097224 */ /* 0x000fe200078e0a09 */
[----:B------:R-:W-:Y:S01]  /*1d60*/  LOP3.LUT R37, R10, 0x30, RZ, 0xfc, !PT ;  /* 0x000000300a257812 */ /* 0x000fe200078efcff */
[--C-:B------:R-:W-:Y:S01]  /*1d70*/  @!P2 IMAD.IADD R50, R50, 0x1, -R7.reuse ;  /* 0x000000013232a824 */ /* 0x100fe200078e0a07 */
[C---:B------:R-:W-:Y:S01]  /*1d80*/  ISETP.GT.U32.AND P2, PT, R7.reuse, R56, PT ;  /* 0x000000380700720c */ /* 0x040fe20003f44070 */
[C---:B------:R-:W-:Y:S01]  /*1d90*/  IMAD R58, R7.reuse, R9, R58 ;  /* 0x00000009073a7224 */ /* 0x040fe200078e023a */
[----:B------:R-:W-:Y:S01]  /*1da0*/  IABS R60, R37 ;  /* 0x00000025003c7213 */ /* 0x000fe20000000000 */
[--C-:B------:R-:W-:Y:S02]  /*1db0*/  @!P6 IMAD.IADD R54, R54, 0x1, -R7.reuse ;  /* 0x000000013636e824 */ /* 0x100fe400078e0a07 */
[----:B------:R-:W-:Y:S01]  /*1dc0*/  @!P0 IMAD.IADD R52, R52, 0x1, -R7 ;  /* 0x0000000134348824 */ /* 0x000fe200078e0a07 */
[----:B------:R-:W-:Y:S01]  /*1dd0*/  ISETP.GT.U32.AND P6, PT, R7, R58, PT ;  /* 0x0000003a0700720c */ /* 0x000fe20003fc4070 */
[----:B------:R-:W-:Y:S01]  /*1de0*/  IMAD.HI.U32 R9, R8, R60, RZ ;  /* 0x0000003c08097227 */ /* 0x000fe200078e00ff */
[----:B------:R-:W-:-:S02]  /*1df0*/  ISETP.GE.AND P0, PT, R35, RZ, PT ;  /* 0x000000ff2300720c */ /* 0x000fc40003f06270 */
[C---:B------:R-:W-:Y:S01]  /*1e00*/  ISETP.GT.U32.AND P5, PT, R7.reuse, R52, PT ;  /* 0x000000340700720c */ /* 0x040fe20003fa4070 */
[----:B------:R-:W-:Y:S01]  /*1e10*/  IMAD.MOV R11, RZ, RZ, -R9 ;  /* 0x000000ffff0b7224 */ /* 0x000fe200078e0a09 */
[----:B------:R-:W-:Y:S01]  /*1e20*/  LOP3.LUT R35, R10, 0x3e, RZ, 0xfc, !PT ;  /* 0x0000003e0a237812 */ /* 0x000fe200078efcff */
[----:B------:R-:W-:Y:S02]  /*1e30*/  @!P2 IMAD.IADD R56, R56, 0x1, -R7 ;  /* 0x000000013838a824 */ /* 0x000fe400078e0a07 */
[C---:B------:R-:W-:Y:S02]  /*1e40*/  IMAD R60, R7.reuse, R11, R60 ;  /* 0x0000000b073c7224 */ /* 0x040fe400078e023c */
[----:B------:R-:W-:Y:S01]  /*1e50*/  IMAD.HI.U32 R9, R8, R62, RZ ;  /* 0x0000003e08097227 */ /* 0x000fe200078e00ff */
[----:B------:R-:W-:-:S03]  /*1e60*/  ISETP.GT.U32.AND P2, PT, R7, R56, PT ;  /* 0x000000380700720c */ /* 0x000fc60003f44070 */
[--C-:B------:R-:W-:Y:S01]  /*1e70*/  @!P6 IMAD.IADD R58, R58, 0x1, -R7.reuse ;  /* 0x000000013a3ae824 */ /* 0x100fe200078e0a07 */
[----:B------:R-:W-:Y:S01]  /*1e80*/  ISETP.GT.U32.AND P6, PT, R7, R60, PT ;  /* 0x0000003c0700720c */ /* 0x000fe20003fc4070 */
[----:B------:R-:W-:Y:S01]  /*1e90*/  @!P5 IMAD.IADD R52, R52, 0x1, -R7 ;  /* 0x000000013434d824 */ /* 0x000fe200078e0a07 */
[----:B------:R-:W-:Y:S01]  /*1ea0*/  ISETP.GE.AND P5, PT, R39, RZ, PT ;  /* 0x000000ff2700720c */ /* 0x000fe20003fa6270 */
[----:B------:R-:W-:Y:S01]  /*1eb0*/  IMAD.MOV R11, RZ, RZ, -R9 ;  /* 0x000000ffff0b7224 */ /* 0x000fe200078e0a09 */
[----:B------:R-:W-:Y:S01]  /*1ec0*/  LOP3.LUT R39, R10, 0x34, RZ, 0xfc, !PT ;  /* 0x000000340a277812 */ /* 0x000fe200078efcff */
[--C-:B------:R-:W-:Y:S01]  /*1ed0*/  @!P3 IMAD.IADD R48, R48, 0x1, -R7.reuse ;  /* 0x000000013030b824 */ /* 0x100fe200078e0a07 */
[----:B------:R-:W-:Y:S01]  /*1ee0*/  ISETP.GE.AND P3, PT, R33, RZ, PT ;  /* 0x000000ff2100720c */ /* 0x000fe20003f66270 */
[----:B------:R-:W-:Y:S01]  /*1ef0*/  IMAD R62, R7, R11, R62 ;  /* 0x0000000b073e7224 */ /* 0x000fe200078e023e */
[----:B------:R-:W-:Y:S01]  /*1f00*/  IABS R64, R39 ;  /* 0x0000002700407213 */ /* 0x000fe20000000000 */
[--C-:B------:R-:W-:Y:S01]  /*1f10*/  @!P2 IMAD.IADD R56, R56, 0x1, -R7.reuse ;  /* 0x000000013838a824 */ /* 0x100fe200078e0a07 */
[----:B------:R-:W-:Y:S01]  /*1f20*/  ISETP.GE.AND P2, PT, R41, RZ, PT ;  /* 0x000000ff2900720c */ /* 0x000fe20003f46270 */
[----:B------:R-:W-:Y:S01]  /*1f30*/  @!P0 IMAD.MOV R50, RZ, RZ, -R50 ;  /* 0x000000ffff328224 */ /* 0x000fe200078e0a32 */
[----:B------:R-:W-:Y:S01]  /*1f40*/  LOP3.LUT R41, R10, 0x36, RZ, 0xfc, !PT ;  /* 0x000000360a297812 */ /* 0x000fe200078efcff */
[----:B------:R-:W-:Y:S01]  /*1f50*/  @!P6 IMAD.IADD R60, R60, 0x1, -R7 ;  /* 0x000000013c3ce824 */ /* 0x000fe200078e0a07 */
[----:B------:R-:W-:Y:S01]  /*1f60*/  ISETP.GT.U32.AND P6, PT, R7, R62, PT ;  /* 0x0000003e0700720c */ /* 0x000fe20003fc4070 */
[----:B------:R-:W-:Y:S01]  /*1f70*/  IMAD.HI.U32 R9, R8, R64, RZ ;  /* 0x0000004008097227 */ /* 0x000fe200078e00ff */
[----:B------:R-:W-:-:S02]  /*1f80*/  IABS R66, R41 ;  /* 0x0000002900427213 */ /* 0x000fc40000000000 */
[----:B------:R-:W-:Y:S01]  /*1f90*/  IABS R33, R51 ;  /* 0x0000003300217213 */ /* 0x000fe20000000000 */
[----:B------:R-:W-:Y:S01]  /*1fa0*/  IMAD.MOV R11, RZ, RZ, -R9 ;  /* 0x000000ffff0b7224 */ /* 0x000fe200078e0a09 */
[----:B------:R-:W-:Y:S01]  /*1fb0*/  ISETP.GT.U32.AND P0, PT, R7, R60, PT ;  /* 0x0000003c0700720c */ /* 0x000fe20003f04070 */
[----:B------:R-:W-:-:S04]  /*1fc0*/  IMAD.HI.U32 R9, R8, R66, RZ ;  /* 0x0000004208097227 */ /* 0x000fc800078e00ff */
[C---:B------:R-:W-:Y:S02]  /*1fd0*/  IMAD R64, R7.reuse, R11, R64 ;  /* 0x0000000b07407224 */ /* 0x040fe400078e0240 */
[----:B------:R-:W-:Y:S02]  /*1fe0*/  @!P6 IMAD.IADD R62, R62, 0x1, -R7 ;  /* 0x000000013e3ee824 */ /* 0x000fe400078e0a07 */
[----:B------:R-:W-:Y:S01]  /*1ff0*/  IMAD.MOV R9, RZ, RZ, -R9 ;  /* 0x000000ffff097224 */ /* 0x000fe200078e0a09 */
[----:B------:R-:W-:Y:S01]  /*2000*/  ISETP.GT.U32.AND P6, PT, R7, R64, PT ;  /* 0x000000400700720c */ /* 0x000fe20003fc4070 */
[----:B------:R-:W-:-:S04]  /*2010*/  IMAD.HI.U32 R11, R8, R31, RZ ;  /* 0x0000001f080b7227 */ /* 0x000fc800078e00ff */
[----:B------:R-:W-:Y:S02]  /*2020*/  IMAD R66, R7, R9, R66 ;  /* 0x0000000907427224 */ /* 0x000fe400078e0242 */
[----:B------:R-:W-:-:S04]  /*2030*/  IMAD.HI.U32 R9, R8, R13, RZ ;  /* 0x0000000d08097227 */ /* 0x000fc800078e00ff */
[----:B------:R-:W-:-:S04]  /*2040*/  IMAD.HI.U32 R10, R8, R33, RZ ;  /* 0x00000021080a7227 */ /* 0x000fc800078e00ff */
[----:B------:R-:W-:Y:S01]  /*2050*/  @!P3 IMAD.MOV R48, RZ, RZ, -R48 ;  /* 0x000000ffff30b224 */ /* 0x000fe200078e0a30 */
[C---:B------:R-:W-:Y:S01]  /*2060*/  ISETP.GT.U32.AND P3, PT, R7.reuse, R58, PT ;  /* 0x0000003a0700720c */ /* 0x040fe20003f64070 */
[----:B------:R-:W-:Y:S02]  /*2070*/  IMAD.MOV R68, RZ, RZ, -R9 ;  /* 0x000000ffff447224 */ /* 0x000fe400078e0a09 */
[----:B------:R-:W-:Y:S01]  /*2080*/  IMAD.MOV R70, RZ, RZ, -R11 ;  /* 0x000000ffff467224 */ /* 0x000fe200078e0a0b */
[----:B------:R-:W-:Y:S01]  /*2090*/  IABS R11, R35 ;  /* 0x00000023000b7213 */ /* 0x000fe20000000000 */
[----:B------:R-:W-:Y:S02]  /*20a0*/  IMAD.MOV R88, RZ, RZ, -R10 ;  /* 0x000000ffff587224 */ /* 0x000fe400078e0a0a */
[C---:B------:R-:W-:Y:S02]  /*20b0*/  IMAD R10, R7.reuse, R68, R13 ;  /* 0x00000044070a7224 */ /* 0x040fe400078e020d */
[----:B------:R-:W-:Y:S01]  /*20c0*/  @!P6 IMAD.IADD R64, R64, 0x1, -R7 ;  /* 0x000000014040e824 */ /* 0x000fe200078e0a07 */
[C---:B------:R-:W-:Y:S01]  /*20d0*/  ISETP.GT.U32.AND P6, PT, R7.reuse, R62, PT ;  /* 0x0000003e0700720c */ /* 0x040fe20003fc4070 */
[----:B------:R-:W-:Y:S01]  /*20e0*/  @!P5 IMAD.MOV R54, RZ, RZ, -R54 ;  /* 0x000000ffff36d224 */ /* 0x000fe200078e0a36 */
[C---:B------:R-:W-:Y:S01]  /*20f0*/  ISETP.GT.U32.AND P5, PT, R7.reuse, R66, PT ;  /* 0x000000420700720c */ /* 0x040fe20003fa4070 */
[----:B------:R-:W-:Y:S01]  /*2100*/  IMAD.HI.U32 R8, R8, R11, RZ ;  /* 0x0000000b08087227 */ /* 0x000fe200078e00ff */
[----:B------:R-:W0:Y:S03]  /*2110*/  LDS R13, [UR9] ;  /* 0x00000009ff0d7984 */ /* 0x000e260008000800 */
[----:B------:R-:W-:Y:S01]  /*2120*/  @!P4 IMAD.MOV R52, RZ, RZ, -R52 ;  /* 0x000000ffff34c224 */ /* 0x000fe200078e0a34 */
[C---:B------:R-:W-:Y:S01]  /*2130*/  ISETP.GT.U32.AND P4, PT, R7.reuse, R64, PT ;  /* 0x000000400700720c */ /* 0x040fe20003f84070 */
[----:B------:R-:W-:Y:S01]  /*2140*/  @!P2 IMAD.MOV R56, RZ, RZ, -R56 ;  /* 0x000000ffff38a224 */ /* 0x000fe200078e0a38 */
[C---:B------:R-:W-:Y:S01]  /*2150*/  ISETP.GT.U32.AND P2, PT, R7.reuse, R10, PT ;  /* 0x0000000a0700720c */ /* 0x040fe20003f44070 */
[----:B------:R-:W-:-:S02]  /*2160*/  IMAD R68, R7, R70, R31 ;  /* 0x0000004607447224 */ /* 0x000fc400078e021f */
[----:B------:R-:W-:Y:S02]  /*2170*/  IMAD.MOV R8, RZ, RZ, -R8 ;  /* 0x000000ffff087224 */ /* 0x000fe400078e0a08 */
[----:B------:R-:W-:Y:S01]  /*2180*/  @!P3 IMAD.IADD R58, R58, 0x1, -R7 ;  /* 0x000000013a3ab824 */ /* 0x000fe200078e0a07 */
[C---:B------:R-:W-:Y:S01]  /*2190*/  ISETP.GT.U32.AND P3, PT, R7.reuse, R68, PT ;  /* 0x000000440700720c */ /* 0x040fe20003f64070 */
[C---:B------:R-:W-:Y:S02]  /*21a0*/  IMAD R70, R7.reuse, R88, R33 ;  /* 0x0000005807467224 */ /* 0x040fe400078e0221 */
[C---:B------:R-:W-:Y:S02]  /*21b0*/  IMAD R8, R7.reuse, R8, R11 ;  /* 0x0000000807087224 */ /* 0x040fe400078e020b */
[--C-:B------:R-:W-:Y:S01]  /*21c0*/  @!P6 IMAD.IADD R62, R62, 0x1, -R7.reuse ;  /* 0x000000013e3ee824 */ /* 0x100fe200078e0a07 */
[C---:B------:R-:W-:Y:S01]  /*21d0*/  ISETP.GT.U32.AND P6, PT, R7.reuse, R70, PT ;  /* 0x000000460700720c */ /* 0x040fe20003fc4070 */
[--C-:B------:R-:W-:Y:S01]  /*21e0*/  @!P5 IMAD.IADD R66, R66, 0x1, -R7.reuse ;  /* 0x000000014242d824 */ /* 0x100fe200078e0a07 */
[----:B------:R-:W-:Y:S01]  /*21f0*/  ISETP.GT.U32.AND P5, PT, R7, R8, PT ;  /* 0x000000080700720c */ /* 0x000fe20003fa4070 */
[--C-:B------:R-:W-:Y:S01]  /*2200*/  @!P0 IMAD.IADD R60, R60, 0x1, -R7.reuse ;  /* 0x000000013c3c8824 */ /* 0x100fe200078e0a07 */
[----:B------:R-:W-:Y:S01]  /*2210*/  ISETP.GE.AND P0, PT, R43, RZ, PT ;  /* 0x000000ff2b00720c */ /* 0x000fe20003f06270 */
[--C-:B------:R-:W-:Y:S01]  /*2220*/  @!P4 IMAD.IADD R64, R64, 0x1, -R7.reuse ;  /* 0x000000014040c824 */ /* 0x100fe200078e0a07 */
[----:B------:R-:W-:Y:S01]  /*2230*/  ISETP.GE.AND P4, PT, R37, RZ, PT ;  /* 0x000000ff2500720c */ /* 0x000fe20003f86270 */
[--C-:B------:R-:W-:Y:S01]  /*2240*/  @!P2 IMAD.IADD R10, R10, 0x1, -R7.reuse ;  /* 0x000000010a0aa824 */ /* 0x100fe200078e0a07 */
[----:B------:R-:W-:Y:S01]  /*2250*/  ISETP.GE.AND P2, PT, R45, RZ, PT ;  /* 0x000000ff2d00720c */ /* 0x000fe20003f46270 */
[----:B------:R-:W-:Y:S01]  /*2260*/  @!P3 IMAD.IADD R68, R68, 0x1, -R7 ;  /* 0x000000014444b824 */ /* 0x000fe200078e0a07 */
[----:B------:R-:W-:Y:S01]  /*2270*/  ISETP.GE.AND P3, PT, R39, RZ, PT ;  /* 0x000000ff2700720c */ /* 0x000fe20003f66270 */
[----:B------:R-:W-:-:S02]  /*2280*/  IMAD.SHL.U32 R9, R143, 0x200000, RZ ;  /* 0x002000008f097824 */ /* 0x000fc400078e00ff */
[--C-:B------:R-:W-:Y:S01]  /*2290*/  @!P6 IMAD.IADD R70, R70, 0x1, -R7.reuse ;  /* 0x000000014646e824 */ /* 0x100fe200078e0a07 */
[----:B------:R-:W-:Y:S01]  /*22a0*/  ISETP.GT.U32.AND P6, PT, R7, R68, PT ;  /* 0x000000440700720c */ /* 0x000fe20003fc4070 */
[--C-:B------:R-:W-:Y:S01]  /*22b0*/  @!P5 IMAD.IADD R8, R8, 0x1, -R7.reuse ;  /* 0x000000010808d824 */ /* 0x100fe200078e0a07 */
[----:B------:R-:W-:Y:S01]  /*22c0*/  LOP3.LUT R9, R9, 0x600000, RZ, 0xc0, !PT ;  /* 0x0060000009097812 */ /* 0x000fe200078ec0ff */
[----:B------:R-:W-:Y:S01]  /*22d0*/  @!P0 IMAD.MOV R58, RZ, RZ, -R58 ;  /* 0x000000ffff3a8224 */ /* 0x000fe200078e0a3a */
[C---:B------:R-:W-:Y:S01]  /*22e0*/  ISETP.GT.U32.AND P0, PT, R7.reuse, R66, PT ;  /* 0x000000420700720c */ /* 0x040fe20003f04070 */
[----:B------:R-:W-:Y:S01]  /*22f0*/  @!P4 IMAD.MOV R60, RZ, RZ, -R60 ;  /* 0x000000ffff3cc224 */ /* 0x000fe200078e0a3c */
[C---:B------:R-:W-:Y:S01]  /*2300*/  ISETP.GT.U32.AND P4, PT, R7.reuse, R10, PT ;  /* 0x0000000a0700720c */ /* 0x040fe20003f84070 */
[----:B------:R-:W-:Y:S01]  /*2310*/  @!P2 IMAD.MOV R62, RZ, RZ, -R62 ;  /* 0x000000ffff3ea224 */ /* 0x000fe200078e0a3e */
[C---:B------:R-:W-:Y:S01]  /*2320*/  ISETP.GT.U32.AND P5, PT, R7.reuse, R70, PT ;  /* 0x000000460700720c */ /* 0x040fe20003fa4070 */
[----:B------:R-:W-:Y:S01]  /*2330*/  @!P3 IMAD.MOV R64, RZ, RZ, -R64 ;  /* 0x000000ffff40b224 */ /* 0x000fe200078e0a40 */
[----:B------:R-:W-:Y:S01]  /*2340*/  ISETP.GT.U32.AND P2, PT, R7, R8, PT ;  /* 0x000000080700720c */ /* 0x000fe20003f44070 */
[----:B------:R-:W-:Y:S01]  /*2350*/  IMAD R15, R15, 0x1000, R72 ;  /* 0x000010000f0f7824 */ /* 0x000fe200078e0248 */
[----:B------:R-:W-:Y:S01]  /*2360*/  ISETP.GE.AND P3, PT, R41, RZ, PT ;  /* 0x000000ff2900720c */ /* 0x000fe20003f66270 */
[--C-:B------:R-:W-:Y:S01]  /*2370*/  @!P6 IMAD.IADD R68, R68, 0x1, -R7.reuse ;  /* 0x000000014444e824 */ /* 0x100fe200078e0a07 */
[----:B------:R-:W-:Y:S01]  /*2380*/  R2UR UR10, R9 ;  /* 0x00000000090a72ca */ /* 0x000fe200000e0000 */
[----:B------:R-:W-:Y:S01]  /*2390*/  VIADD R9, R4, 0xffffffe0 ;  /* 0xffffffe004097836 */ /* 0x000fe20000000000 */
[----:B------:R-:W-:Y:S01]  /*23a0*/  BAR.SYNC.DEFER_BLOCKING 0x0 ;  /* 0x0000000000007b1d */ /* 0x000fe20000010000 */
[--C-:B------:R-:W-:Y:S01]  /*23b0*/  @!P0 IMAD.IADD R66, R66, 0x1, -R7.reuse ;  /* 0x0000000142428824 */ /* 0x100fe200078e0a07 */
[----:B------:R-:W-:Y:S01]  /*23c0*/  ISETP.GE.AND P0, PT, R47, RZ, PT ;  /* 0x000000ff2f00720c */ /* 0x000fe20003f06270 */
[--C-:B------:R-:W-:Y:S01]  /*23d0*/  @!P4 IMAD.IADD R10, R10, 0x1, -R7.reuse ;  /* 0x000000010a0ac824 */ /* 0x100fe200078e0a07 */
[----:B------:R-:W-:Y:S01]  /*23e0*/  ISETP.GE.AND P4, PT, R49, RZ, PT ;  /* 0x000000ff3100720c */ /* 0x000fe20003f86270 */
[--C-:B------:R-:W-:Y:S01]  /*23f0*/  @!P5 IMAD.IADD R70, R70, 0x1, -R7.reuse ;  /* 0x000000014646d824 */ /* 0x100fe200078e0a07 */
[----:B------:R-:W-:Y:S01]  /*2400*/  ISETP.GE.AND P6, PT, R51, RZ, PT ;  /* 0x000000ff3300720c */ /* 0x000fe20003fc6270 */
[----:B------:R-:W-:Y:S01]  /*2410*/  @!P2 IMAD.IADD R8, R8, 0x1, -R7 ;  /* 0x000000010808a824 */ /* 0x000fe200078e0a07 */
[----:B------:R-:W-:Y:S01]  /*2420*/  ISETP.GE.U32.AND P2, PT, R9, 0x7fffffa1, PT ;  /* 0x7fffffa10900780c */ /* 0x000fe20003f46070 */
[C---:B------:R-:W-:Y:S01]  /*2430*/  VIADD R7, R4.reuse, 0xfffffffe ;  /* 0xfffffffe04077836 */ /* 0x040fe20000000000 */
[----:B------:R-:W-:Y:S01]  /*2440*/  ISETP.GE.AND P5, PT, R35, RZ, PT ;  /* 0x000000ff2300720c */ /* 0x000fe20003fa6270 */
[----:B------:R-:W-:Y:S01]  /*2450*/  @!P3 IMAD.MOV R66, RZ, RZ, -R66 ;  /* 0x000000ffff42b224 */ /* 0x000fe200078e0a42 */
[----:B0-----:R-:W-:Y:S01]  /*2460*/  R2UR UR8, R13 ;  /* 0x000000000d0872ca */ /* 0x001fe200000e0000 */
[----:B------:R-:W-:Y:S01]  /*2470*/  VIADD R9, R4, 0xfffffff0 ;  /* 0xfffffff004097836 */ /* 0x000fe20000000000 */
[----:B------:R-:W-:Y:S01]  /*2480*/  ISETP.GE.U32.AND P3, PT, R7, 0x7fffffbf, PT ;  /* 0x7fffffbf0700780c */ /* 0x000fe20003f66070 */
[----:B------:R-:W-:Y:S01]  /*2490*/  @!P0 IMAD.MOV R10, RZ, RZ, -R10 ;  /* 0x000000ffff0a8224 */ /* 0x000fe200078e0a0a */
[----:B------:R-:W-:Y:S01]  /*24a0*/  SEL R7, RZ, 0x1, P2 ;  /* 0x00000001ff077807 */ /* 0x000fe20001000000 */
[----:B------:R-:W-:Y:S01]  /*24b0*/  @!P4 IMAD.MOV R68, RZ, RZ, -R68 ;  /* 0x000000ffff44c224 */ /* 0x000fe200078e0a44 */
[----:B------:R-:W-:Y:S01]  /*24c0*/  ISETP.NE.AND P4, PT, R25, RZ, PT ;  /* 0x000000ff1900720c */ /* 0x000fe20003f85270 */
[----:B------:R-:W-:Y:S01]  /*24d0*/  @!P6 IMAD.MOV R70, RZ, RZ, -R70 ;  /* 0x000000ffff46e224 */ /* 0x000fe200078e0a46 */
[----:B------:R-:W-:Y:S01]  /*24e0*/  ISETP.GE.U32.AND P0, PT, R9, 0x7fffffb1, PT ;  /* 0x7fffffb10900780c */ /* 0x000fe20003f06070 */
[----:B------:R-:W-:-:S02]  /*24f0*/  IMAD.IADD R7, R7, 0x1, R86 ;  /* 0x0000000107077824 */ /* 0x000fc400078e0256 */
[----:B------:R-:W-:-:S03]  /*2500*/  @!P5 IMAD.MOV R8, RZ, RZ, -R8 ;  /* 0x000000ffff08d224 */ /* 0x000fc600078e0a08 */
[----:B------:R-:W-:-:S04]  /*2510*/  LOP3.LUT R7, R7, 0x3, RZ, 0xc0, !PT ;  /* 0x0000000307077812 */ /* 0x000fc800078ec0ff */
[----:B------:R-:W-:Y:S02]  /*2520*/  IADD3 R29, PT, PT, R7, R84, R29 ;  /* 0x00000054071d7210 */ /* 0x000fe40007ffe01d */
[----:B------:R-:W-:Y:S02]  /*2530*/  LOP3.LUT R7, RZ, R25, RZ, 0x33, !PT ;  /* 0x00000019ff077212 */ /* 0x000fe400078e33ff */
[----:B------:R-:W-:Y:S02]  /*2540*/  LOP3.LUT R74, R29, 0xf, RZ, 0xc0, !PT ;  /* 0x0000000f1d4a7812 */ /* 0x000fe400078ec0ff */
[C---:B------:R-:W-:Y:S02]  /*2550*/  SEL R135, R7.reuse, R12, !P4 ;  /* 0x0000000c07877207 */ /* 0x040fe40006000000 */
[----:B------:R-:W-:Y:S01]  /*2560*/  SEL R136, R7, R14, !P4 ;  /* 0x0000000e07887207 */ /* 0x000fe20006000000 */
[----:B------:R-:W-:Y:S01]  /*2570*/  IMAD R23, R23, 0x10, R74 ;  /* 0x0000001017177824 */ /* 0x000fe200078e024a */
[----:B------:R-:W-:-:S02]  /*2580*/  SEL R138, R7, R16, !P4 ;  /* 0x00000010078a7207 */ /* 0x000fc40006000000 */
[C---:B------:R-:W-:Y:S02]  /*2590*/  SEL R125, R7.reuse, R18, !P4 ;  /* 0x00000012077d7207 */ /* 0x040fe40006000000 */
[C---:B------:R-:W-:Y:S02]  /*25a0*/  SEL R140, R7.reuse, R20, !P4 ;  /* 0x00000014078c7207 */ /* 0x040fe40006000000 */
[C---:B------:R-:W-:Y:S02]  /*25b0*/  SEL R155, R7.reuse, R22, !P4 ;  /* 0x00000016079b7207 */ /* 0x040fe40006000000 */
[C---:B------:R-:W-:Y:S02]  /*25c0*/  SEL R145, R7.reuse, R24, !P4 ;  /* 0x0000001807917207 */ /* 0x040fe40006000000 */
[C---:B------:R-:W-:Y:S02]  /*25d0*/  SEL R144, R7.reuse, R26, !P4 ;  /* 0x0000001a07907207 */ /* 0x040fe40006000000 */
        /* <DEDUP_REMOVED lines=23> */
[----:B------:R-:W-:Y:S01]  /*2750*/  SEL R132, R7, R8, !P4 ;  /* 0x0000000807847207 */ /* 0x000fe20006000000 */
[----:B------:R-:W-:Y:S01]  /*2760*/  VIADD R7, R4, 0xffffffff ;  /* 0xffffffff04077836 */ /* 0x000fe20000000000 */
[----:B---3--:R-:W-:Y:S06]  /*2770*/  BRA.U UP0, `(.L_x_5) ;  /* 0x0000000100187547 */ /* 0x008fec000b800000 */
[----:B------:R-:W-:Y:S01]  /*2780*/  ELECT P4, URZ, PT ;  /* 0x0000000000ff782f */ /* 0x000fe20003880000 */
[----:B------:R-:W-:Y:S01]  /*2790*/  IMAD.MOV.U32 R5, RZ, RZ, 0x1 ;  /* 0x00000001ff057424 */ /* 0x000fe200078e00ff */
[----:B------:R-:W-:Y:S01]  /*27a0*/  UMOV UR5, 0x40 ;  /* 0x0000004000057882 */ /* 0x000fe20000000000 */
[----:B------:R-:W-:Y:S01]  /*27b0*/  UVIRTCOUNT.DEALLOC.SMPOOL 0x80 ;  /* 0x000000800000784c */ /* 0x000fe20000000000 */
[----:B------:R-:W-:-:S09]  /*27c0*/  ULEA UR5, UR4, UR5, 0x18 ;  /* 0x0000000504057291 */ /* 0x000fd2000f8ec0ff */
[----:B------:R0:W-:Y:S03]  /*27d0*/  @P4 STS.U8 [UR5], R5 ;  /* 0x00000005ff004988 */ /* 0x0001e60008000005 */
.L_x_5:
[----:B------:R-:W-:Y:S01]  /*27e0*/  UIADD3 UR10, UPT, UPT, UR8, UR10, URZ ;  /* 0x0000000a080a7290 */ /* 0x000fe2000fffe0ff */
[----:B------:R-:W-:Y:S01]  /*27f0*/  IMAD.SHL.U32 R114, R115, 0x2, RZ ;  /* 0x0000000273727824 */ /* 0x000fe200078e00ff */
[----:B------:R-:W-:Y:S01]  /*2800*/  VOTEU.ALL UP1, P1 ;  /* 0x0000000000ff7886 */ /* 0x000fe20000820000 */
[----:B------:R-:W-:Y:S01]  /*2810*/  UIADD3 UR6, UPT, UPT, UR9, 0x4000, URZ ;  /* 0x0000400009067890 */ /* 0x000fe2000fffe0ff */
[----:B------:R-:W-:Y:S01]  /*2820*/  ISETP.GE.U32.AND P4, PT, R7, 0x7fffffc0, PT ;  /* 0x7fffffc00700780c */ /* 0x000fe20003f86070 */
[----:B------:R-:W-:Y:S01]  /*2830*/  VOTEU.ALL UP2, P1 ;  /* 0x0000000000ff7886 */ /* 0x000fe20000840000 */
[C---:B------:R-:W-:Y:S01]  /*2840*/  IADD3 R117, P5, PT, R114.reuse, UR12, RZ ;  /* 0x0000000c72757c10 */ /* 0x040fe2000ffbe0ff */
[----:B------:R-:W-:Y:S01]  /*2850*/  VIADD R88, R114, UR12 ;  /* 0x0000000c72587c36 */ /* 0x000fe20008000000 */
[----:B------:R-:W-:-:S04]  /*2860*/  @!UP1 UIADD3 UR4, UPT, UPT, -UR7, 0x100000, URZ ;  /* 0x0010000007049890 */ /* 0x000fc8000fffe1ff */
[----:B------:R-:W-:Y:S02]  /*2870*/  @!UP1 USHF.L.U32 UR5, UR4, 0xb, URZ ;  /* 0x0000000b04059899 */ /* 0x000fe400080006ff */
[----:B------:R-:W-:Y:S01]  /*2880*/  @!UP1 USHF.L.U32 UR4, UR4, 0x1, URZ ;  /* 0x0000000104049899 */ /* 0x000fe200080006ff */
[----:B------:R-:W-:Y:S01]  /*2890*/  STTM.x64 tmem[UR10], RZ ;  /* 0x000000ff000079ed */ /* 0x000fe2000834000a */
[----:B------:R-:W1:Y:S02]  /*28a0*/  FENCE.VIEW.ASYNC.T ;  /* 0x00000000000073c6 */ /* 0x000e640000000200 */
[----:B-1----:R-:W-:Y:S01]  /*28b0*/  BAR.SYNC.DEFER_BLOCKING 0x0 ;  /* 0x0000000000007b1d */ /* 0x002fe20000010000 */
[----:B------:R-:W-:Y:S01]  /*28c0*/  LOP3.LUT R6, R23, 0xff, RZ, 0xc0, !PT ;  /* 0x000000ff17067812 */ /* 0x000fe200078ec0ff */
[C---:B------:R-:W-:Y:S01]  /*28d0*/  IMAD R11, R214.reuse, 0x1e, RZ ;  /* 0x0000001ed60b7824 */ /* 0x040fe200078e02ff */
[----:B------:R-:W-:Y:S02]  /*28e0*/  PRMT R123, RZ, 0x7610, R123 ;  /* 0x00007610ff7b7816 */ /* 0x000fe4000000007b */
[----:B------:R-:W-:Y:S01]  /*28f0*/  LEA.HI.X.SX32 R89, R115, UR13, 0x1, P5 ;  /* 0x0000000d73597c11 */ /* 0x000fe2000a8f0eff */
[----:B------:R-:W-:Y:S01]  /*2900*/  IMAD.IADD R6, R15, 0x1, R6 ;  /* 0x000000010f067824 */ /* 0x000fe200078e0206 */
[----:B------:R-:W1:Y:S02]  /*2910*/  FENCE.VIEW.ASYNC.S ;  /* 0x00000000000073c6 */ /* 0x000e640000000000 */
[----:B-1----:R1:W2:Y:S02]  /*2920*/  @!UP2 SYNCS.EXCH.64 URZ, [UR6], UR4 ;  /* 0x0000000406ffa5b2 */ /* 0x0022a40008000100 */
[----:B--2---:R-:W-:Y:S01]  /*2930*/  BAR.SYNC.DEFER_BLOCKING 0x0 ;  /* 0x0000000000007b1d */ /* 0x004fe20000010000 */
[----:B------:R-:W-:-:S02]  /*2940*/  IMAD.SHL.U32 R100, R214, 0x2, RZ ;  /* 0x00000002d6647824 */ /* 0x000fc400078e00ff */
[----:B0-----:R-:W-:Y:S01]  /*2950*/  IMAD R5, R214, 0xf, RZ ;  /* 0x0000000fd6057824 */ /* 0x001fe200078e02ff */
[----:B------:R-:W-:Y:S01]  /*2960*/  LOP3.LUT R95, R6, 0xffff, RZ, 0xc0, !PT ;  /* 0x0000ffff065f7812 */ /* 0x000fe200078ec0ff */
[----:B------:R-:W-:Y:S01]  /*2970*/  VIADD R7, R4, 0xfffffffd ;  /* 0xfffffffd04077836 */ /* 0x000fe20000000000 */
[----:B------:R-:W-:Y:S02]  /*2980*/  IADD3 R6, P5, PT, R100, R117, RZ ;  /* 0x0000007564067210 */ /* 0x000fe40007fbe0ff */
[----:B------:R-:W-:Y:S01]  /*2990*/  PRMT R122, RZ, 0x7610, R122 ;  /* 0x00007610ff7a7816 */ /* 0x000fe2000000007a */
[----:B------:R-:W-:Y:S01]  /*29a0*/  IMAD R10, R214, 0x22, RZ ;  /* 0x00000022d60a7824 */ /* 0x000fe200078e02ff */
[----:B------:R-:W-:Y:S01]  /*29b0*/  PRMT R91, RZ, 0x7610, R91 ;  /* 0x00007610ff5b7816 */ /* 0x000fe2000000005b */
[----:B------:R-:W-:Y:S01]  /*29c0*/  VIADD R15, R4, 0xfffffffb ;  /* 0xfffffffb040f7836 */ /* 0x000fe20000000000 */
[----:B------:R-:W-:Y:S02]  /*29d0*/  SHF.R.U32.HI R8, RZ, 0xe, R95 ;  /* 0x0000000eff087819 */ /* 0x000fe4000001165f */
[----:B------:R-:W-:Y:S01]  /*29e0*/  PRMT R120, RZ, 0x7610, R120 ;  /* 0x00007610ff787816 */ /* 0x000fe20000000078 */
[C---:B------:R-:W-:Y:S01]  /*29f0*/  IMAD.SHL.U32 R101, R214.reuse, 0x4, RZ ;  /* 0x00000004d6657824 */ /* 0x040fe200078e00ff */
[----:B------:R-:W-:Y:S01]  /*2a00*/  PRMT R87, RZ, 0x7610, R87 ;  /* 0x00007610ff577816 */ /* 0x000fe20000000057 */
[----:B------:R-:W-:Y:S01]  /*2a10*/  IMAD R26, R214, 0x12, RZ ;  /* 0x00000012d61a7824 */ /* 0x000fe200078e02ff */
[----:B------:R-:W-:-:S02]  /*2a20*/  PRMT R85, RZ, 0x7610, R85 ;  /* 0x00007610ff557816 */ /* 0x000fc40000000055 */
[----:B------:R-:W-:Y:S01]  /*2a30*/  PRMT R121, RZ, 0x7610, R121 ;  /* 0x00007610ff797816 */ /* 0x000fe20000000079 */
[C---:B------:R-:W-:Y:S01]  /*2a40*/  IMAD R102, R214.reuse, 0xa, RZ ;  /* 0x0000000ad6667824 */ /* 0x040fe200078e02ff */
[----:B------:R-:W-:Y:S02]  /*2a50*/  PRMT R84, RZ, 0x7610, R84 ;  /* 0x00007610ff547816 */ /* 0x000fe40000000054 */
[----:B------:R-:W-:Y:S01]  /*2a60*/  PRMT R94, RZ, 0x7610, R94 ;  /* 0x00007610ff5e7816 */ /* 0x000fe2000000005e */
[----:B------:R-:W5:Y:S01]  /*2a70*/  @!P4 LDG.E.U16 R123, desc[UR22][R88.64] ;  /* 0x00000016587bc981 */ /* 0x000f62000c1e1500 */
[----:B------:R-:W-:Y:S01]  /*2a80*/  IADD3 R12, P4, PT, R11, R117, RZ ;  /* 0x000000750b0c7210 */ /* 0x000fe20007f9e0ff */
[----:B------:R-:W-:Y:S01]  /*2a90*/  IMAD R27, R214, 0x2a, RZ ;  /* 0x0000002ad61b7824 */ /* 0x000fe200078e02ff */
[----:B------:R-:W-:Y:S01]  /*2aa0*/  PRMT R83, RZ, 0x7610, R83 ;  /* 0x00007610ff537816 */ /* 0x000fe20000000053 */
[----:B------:R-:W-:Y:S01]  /*2ab0*/  VIADD R19, R4, 0xfffffffa ;  /* 0xfffffffa04137836 */ /* 0x000fe20000000000 */
[----:B------:R-:W-:Y:S01]  /*2ac0*/  LEA.HI.X.SX32 R13, R5, R89, 0x1, P4 ;  /* 0x00000059050d7211 */ /* 0x000fe200020f0eff */
[----:B------:R-:W-:Y:S01]  /*2ad0*/  IMAD R17, R214, 0x15, RZ ;  /* 0x00000015d6117824 */ /* 0x000fe200078e02ff */
[----:B------:R-:W-:-:S02]  /*2ae0*/  ISETP.GE.U32.AND P4, PT, R7, 0x7fffffbe, PT ;  /* 0x7fffffbe0700780c */ /* 0x000fc40003f86070 */
[----:B------:R-:W-:Y:S01]  /*2af0*/  PRMT R86, RZ, 0x7610, R86 ;  /* 0x00007610ff567816 */ /* 0x000fe20000000056 */
[C---:B------:R-:W-:Y:S01]  /*2b00*/  IMAD R5, R214.reuse, 0x11, RZ ;  /* 0x00000011d6057824 */ /* 0x040fe200078e02ff */
[----:B------:R-:W-:Y:S01]  /*2b10*/  LEA.HI.X.SX32 R7, R214, R89, 0x1, P5 ;  /* 0x00000059d6077211 */ /* 0x000fe200028f0eff */
[----:B------:R0:W5:Y:S01]  /*2b20*/  @!P0 LDG.E.U16 R91, desc[UR22][R12.64] ;  /* 0x000000160c5b8981 */ /* 0x000162000c1e1500 */
[----:B------:R-:W-:Y:S01]  /*2b30*/  LOP3.LUT P5, RZ, R8, 0x1, RZ, 0xc0, !PT ;  /* 0x0000000108ff7812 */ /* 0x000fe200078ac0ff */
[C---:B------:R-:W-:Y:S02]  /*2b40*/  IMAD R31, R214.reuse, 0x2c, RZ ;  /* 0x0000002cd61f7824 */ /* 0x040fe400078e02ff */
[----:B------:R-:W-:Y:S01]  /*2b50*/  IMAD R103, R214, 0x5, RZ ;  /* 0x00000005d6677824 */ /* 0x000fe200078e02ff */
[----:B------:R2:W5:Y:S01]  /*2b60*/  @!P3 LDG.E.U16 R122, desc[UR22][R6.64] ;  /* 0x00000016067ab981 */ /* 0x000562000c1e1500 */
[-C--:B------:R-:W-:Y:S01]  /*2b70*/  IADD3 R14, P3, PT, R10, R117.reuse, RZ ;  /* 0x000000750a0e7210 */ /* 0x080fe20007f7e0ff */
[C---:B------:R-:W-:Y:S01]  /*2b80*/  IMAD R28, R214.reuse, 0x16, RZ ;  /* 0x00000016d61c7824 */ /* 0x040fe200078e02ff */
[----:B------:R-:W-:-:S02]  /*2b90*/  LEA R8, P0, R214, R117, 0x2 ;  /* 0x00000075d6087211 */ /* 0x000fc400078010ff */
[----:B------:R-:W-:Y:S02]  /*2ba0*/  PRMT R82, RZ, 0x7610, R82 ;  /* 0x00007610ff527816 */ /* 0x000fe40000000052 */
[----:B------:R-:W-:Y:S02]  /*2bb0*/  PRMT R81, RZ, 0x7610, R81 ;  /* 0x00007610ff517816 */ /* 0x000fe40000000051 */
[----:B------:R-:W-:Y:S01]  /*2bc0*/  PRMT R118, RZ, 0x7610, R118 ;  /* 0x00007610ff767816 */ /* 0x000fe20000000076 */
[----:B------:R-:W-:Y:S01]  /*2bd0*/  IMAD R104, R214, 0xc, RZ ;  /* 0x0000000cd6687824 */ /* 0x000fe200078e02ff */
[----:B------:R-:W-:Y:S02]  /*2be0*/  SHF.R.U32.HI R16, RZ, 0xd, R95 ;  /* 0x0000000dff107819 */ /* 0x000fe4000001165f */
[----:B------:R-:W-:Y:S02]  /*2bf0*/  PRMT R80, RZ, 0x7610, R80 ;  /* 0x00007610ff507816 */ /* 0x000fe40000000050 */
[----:B------:R-:W-:-:S02]  /*2c00*/  PRMT R92, RZ, 0x7610, R92 ;  /* 0x00007610ff5c7816 */ /* 0x000fc4000000005c */
[----:B------:R-:W-:Y:S01]  /*2c10*/  PRMT R78, RZ, 0x7610, R78 ;  /* 0x00007610ff4e7816 */ /* 0x000fe2000000004e */
[C---:B------:R-:W-:Y:S01]  /*2c20*/  IMAD R105, R214.reuse, 0x6, RZ ;  /* 0x00000006d6697824 */ /* 0x040fe200078e02ff */
[----:B------:R-:W-:Y:S02]  /*2c30*/  ISETP.GE.U32.AND P6, PT, R15, 0x7fffffbc, PT ;  /* 0x7fffffbc0f00780c */ /* 0x000fe40003fc6070 */
[----:B------:R-:W-:Y:S01]  /*2c40*/  PRMT R79, RZ, 0x7610, R79 ;  /* 0x00007610ff4f7816 */ /* 0x000fe2000000004f */
[C---:B------:R-:W-:Y:S01]  /*2c50*/  IMAD R106, R214.reuse, 0x3, RZ ;  /* 0x00000003d66a7824 */ /* 0x040fe200078e02ff */
[-C--:B------:R-:W-:Y:S02]  /*2c60*/  LEA.HI.X.SX32 R15, R5, R89.reuse, 0x1, P3 ;  /* 0x00000059050f7211 */ /* 0x080fe400018f0eff */
[----:B------:R-:W-:Y:S01]  /*2c70*/  PRMT R99, RZ, 0x7610, R99 ;  /* 0x00007610ff637816 */ /* 0x000fe20000000063 */
[----:B------:R-:W-:Y:S01]  /*2c80*/  IMAD R25, R214, 0x1b, RZ ;  /* 0x0000001bd6197824 */ /* 0x000fe200078e02ff */
[----:B------:R-:W-:Y:S01]  /*2c90*/  LEA.HI.X.SX32 R9, R100, R89, 0x1, P0 ;  /* 0x0000005964097211 */ /* 0x000fe200000f0eff */
[----:B0-----:R-:W-:Y:S01]  /*2ca0*/  VIADD R13, R4, 0xfffffff5 ;  /* 0xfffffff5040d7836 */ /* 0x001fe20000000000 */
[----:B------:R-:W-:Y:S01]  /*2cb0*/  LOP3.LUT P3, RZ, R16, 0x1, RZ, 0xc0, !PT ;  /* 0x0000000110ff7812 */ /* 0x000fe2000786c0ff */
[C---:B------:R-:W-:Y:S01]  /*2cc0*/  IMAD R16, R214.reuse, 0x24, RZ ;  /* 0x00000024d6107824 */ /* 0x040fe200078e02ff */
[CC--:B--2---:R-:W-:Y:S01]  /*2cd0*/  LEA R6, P0, R214.reuse, R117.reuse, 0x3 ;  /* 0x00000075d6067211 */ /* 0x0c4fe200078018ff */
[----:B------:R-:W5:Y:S01]  /*2ce0*/  @!P4 LDG.E.U16 R120, desc[UR22][R8.64] ;  /* 0x000000160878c981 */ /* 0x000f62000c1e1500 */
[----:B------:R-:W-:Y:S01]  /*2cf0*/  PRMT R76, RZ, 0x7610, R76 ;  /* 0x00007610ff4c7816 */ /* 0x000fe2000000004c */
[----:B------:R-:W-:Y:S01]  /*2d00*/  IMAD R107, R214, 0xe, RZ ;  /* 0x0000000ed66b7824 */ /* 0x000fe200078e02ff */
[----:B------:R-:W-:Y:S01]  /*2d10*/  IADD3 R12, P4, PT, R16, R117, RZ ;  /* 0x00000075100c7210 */ /* 0x000fe20007f9e0ff */
[----:B------:R0:W5:Y:S01]  /*2d20*/  @P5 LDG.E.U16 R87, desc[UR22][R14.64] ;  /* 0x000000160e575981 */ /* 0x000162000c1e1500 */
[----:B------:R-:W-:-:S02]  /*2d30*/  LEA.HI.X.SX32 R7, R101, R89, 0x1, P0 ;  /* 0x0000005965077211 */ /* 0x000fc400000f0eff */
[----:B------:R-:W-:Y:S01]  /*2d40*/  PRMT R77, RZ, 0x7610, R77 ;  /* 0x00007610ff4d7816 */ /* 0x000fe2000000004d */
[C---:B------:R-:W-:Y:S01]  /*2d50*/  IMAD R29, R214.reuse, 0x1c, RZ ;  /* 0x0000001cd61d7824 */ /* 0x040fe200078e02ff */
[----:B------:R-:W-:Y:S01]  /*2d60*/  ISETP.GE.U32.AND P0, PT, R13, 0x7fffffb6, PT ;  /* 0x7fffffb60d00780c */ /* 0x000fe20003f06070 */
[----:B------:R-:W-:Y:S01]  /*2d70*/  IMAD R88, R214, 0x14, RZ ;  /* 0x00000014d6587824 */ /* 0x000fe200078e02ff */
[--C-:B------:R-:W-:Y:S01]  /*2d80*/  SHF.R.U32.HI R5, RZ, 0xc, R95.reuse ;  /* 0x0000000cff057819 */ /* 0x100fe2000001165f */
[----:B------:R2:W5:Y:S01]  /*2d90*/  @!P6 LDG.E.U16 R121, desc[UR22][R6.64] ;  /* 0x000000160679e981 */ /* 0x000562000c1e1500 */
[----:B------:R-:W-:Y:S01]  /*2da0*/  LEA.HI.X.SX32 R13, R26, R89, 0x1, P4 ;  /* 0x000000591a0d7211 */ /* 0x000fe200020f0eff */
[C---:B0-----:R-:W-:Y:S01]  /*2db0*/  IMAD R15, R214.reuse, 0x26, RZ ;  /* 0x00000026d60f7824 */ /* 0x041fe200078e02ff */
[----:B------:R-:W-:Y:S01]  /*2dc0*/  LOP3.LUT P5, RZ, R5, 0x1, RZ, 0xc0, !PT ;  /* 0x0000000105ff7812 */ /* 0x000fe200078ac0ff */
[C---:B------:R-:W-:Y:S01]  /*2dd0*/  IMAD R5, R214.reuse, 0x13, RZ ;  /* 0x00000013d6057824 */ /* 0x040fe200078e02ff */
[----:B------:R-:W-:Y:S01]  /*2de0*/  SHF.R.U32.HI R9, RZ, 0xb, R95 ;  /* 0x0000000bff097819 */ /* 0x000fe2000001165f */
[----:B------:R0:W5:Y:S01]  /*2df0*/  @P3 LDG.E.U16 R85, desc[UR22][R12.64] ;  /* 0x000000160c553981 */ /* 0x000162000c1e1500 */
[----:B------:R-:W-:Y:S01]  /*2e00*/  IADD3 R8, P3, PT, R15, R117, RZ ;  /* 0x000000750f087210 */ /* 0x000fe20007f7e0ff */
[----:B------:R-:W-:Y:S01]  /*2e10*/  IMAD R108, R214, 0x7, RZ ;  /* 0x00000007d66c7824 */ /* 0x000fe200078e02ff */
[----:B------:R-:W-:-:S02]  /*2e20*/  LOP3.LUT P4, RZ, R9, 0x1, RZ, 0xc0, !PT ;  /* 0x0000000109ff7812 */ /* 0x000fc4000788c0ff */
[----:B------:R-:W-:Y:S02]  /*2e30*/  PRMT R90, RZ, 0x7610, R90 ;  /* 0x00007610ff5a7816 */ /* 0x000fe4000000005a */
[----:B------:R-:W-:Y:S01]  /*2e40*/  PRMT R98, RZ, 0x7610, R98 ;  /* 0x00007610ff627816 */ /* 0x000fe20000000062 */
[----:B------:R-:W-:Y:S01]  /*2e50*/  VIADD R30, R4, 0xfffffff6 ;  /* 0xfffffff6041e7836 */ /* 0x000fe20000000000 */
[----:B------:R-:W-:Y:S02]  /*2e60*/  LEA.HI.X.SX32 R9, R5, R89, 0x1, P3 ;  /* 0x0000005905097211 */ /* 0x000fe400018f0eff */
[----:B------:R-:W-:Y:S01]  /*2e70*/  PRMT R74, RZ, 0x7610, R74 ;  /* 0x00007610ff4a7816 */ /* 0x000fe2000000004a */
[----:B------:R-:W-:Y:S01]  /*2e80*/  IMAD R109, R214, 0x9, RZ ;  /* 0x00000009d66d7824 */ /* 0x000fe200078e02ff */
[----:B--2---:R-:W-:Y:S01]  /*2e90*/  IADD3 R6, P3, PT, R88, R117, RZ ;  /* 0x0000007558067210 */ /* 0x004fe20007f7e0ff */
[----:B------:R-:W-:Y:S01]  /*2ea0*/  IMAD R14, R214, 0x28, RZ ;  /* 0x00000028d60e7824 */ /* 0x000fe200078e02ff */
[----:B------:R-:W-:Y:S01]  /*2eb0*/  SHF.R.U32.HI R5, RZ, 0xf, R95 ;  /* 0x0000000fff057819 */ /* 0x000fe2000001165f */
[----:B------:R2:W5:Y:S01]  /*2ec0*/  @P5 LDG.E.U16 R84, desc[UR22][R8.64] ;  /* 0x0000001608545981 */ /* 0x000562000c1e1500 */
[----:B------:R-:W-:-:S02]  /*2ed0*/  LEA.HI.X.SX32 R7, R102, R89, 0x1, P3 ;  /* 0x0000005966077211 */ /* 0x000fc400018f0eff */
[----:B------:R-:W-:Y:S02]  /*2ee0*/  PRMT R75, RZ, 0x7610, R75 ;  /* 0x00007610ff4b7816 */ /* 0x000fe4000000004b */
[----:B------:R-:W-:Y:S01]  /*2ef0*/  PRMT R97, RZ, 0x7610, R97 ;  /* 0x00007610ff617816 */ /* 0x000fe20000000061 */
[----:B------:R3:W5:Y:S01]  /*2f00*/  @!P0 LDG.E.U16 R94, desc[UR22][R6.64] ;  /* 0x00000016065e8981 */ /* 0x000762000c1e1500 */
[----:B------:R-:W-:Y:S01]  /*2f10*/  LOP3.LUT P3, RZ, R5, 0x1, RZ, 0xc0, !PT ;  /* 0x0000000105ff7812 */ /* 0x000fe2000786c0ff */
[C---:B------:R-:W-:Y:S01]  /*2f20*/  IMAD R110, R214.reuse, 0xb, RZ ;  /* 0x0000000bd66e7824 */ /* 0x040fe200078e02ff */
[----:B------:R-:W-:Y:S02]  /*2f30*/  SHF.R.U32.HI R5, RZ, 0xa, R95 ;  /* 0x0000000aff057819 */ /* 0x000fe4000001165f */
[----:B------:R-:W-:Y:S01]  /*2f40*/  PRMT R93, RZ, 0x7610, R93 ;  /* 0x00007610ff5d7816 */ /* 0x000fe2000000005d */
[----:B------:R-:W-:Y:S01]  /*2f50*/  IMAD R112, R214, 0x3c, RZ ;  /* 0x0000003cd6707824 */ /* 0x000fe200078e02ff */
[-C--:B0-----:R-:W-:Y:S01]  /*2f60*/  IADD3 R12, P5, PT, R14, R117.reuse, RZ ;  /* 0x000000750e0c7210 */ /* 0x081fe20007fbe0ff */
[C---:B------:R-:W-:Y:S01]  /*2f70*/  IMAD R96, R214.reuse, 0x3e, RZ ;  /* 0x0000003ed6607824 */ /* 0x040fe200078e02ff */
[----:B------:R-:W-:Y:S01]  /*2f80*/  LOP3.LUT P6, RZ, R5, 0x1, RZ, 0xc0, !PT ;  /* 0x0000000105ff7812 */ /* 0x000fe200078cc0ff */
[C---:B------:R-:W-:Y:S01]  /*2f90*/  IMAD.SHL.U32 R5, R214.reuse, 0x10, RZ ;  /* 0x00000010d6057824 */ /* 0x040fe200078e00ff */
[C---:B--2---:R-:W-:Y:S01]  /*2fa0*/  LEA R8, P0, R214.reuse, R117, 0x5 ;  /* 0x00000075d6087211 */ /* 0x044fe200078028ff */
[----:B------:R-:W-:Y:S01]  /*2fb0*/  IMAD R68, R214, 0x42, RZ ;  /* 0x00000042d6447824 */ /* 0x000fe200078e02ff */
[----:B------:R-:W-:Y:S01]  /*2fc0*/  LEA.HI.X.SX32 R13, R88, R89, 0x1, P5 ;  /* 0x00000059580d7211 */ /* 0x000fe200028f0eff */
[C---:B------:R-:W-:Y:S01]  /*2fd0*/  IMAD R62, R214.reuse, 0x44, RZ ;  /* 0x00000044d63e7824 */ /* 0x040fe200078e02ff */
[----:B------:R-:W-:Y:S01]  /*2fe0*/  IADD3 R18, P5, PT, R27, R117, RZ ;  /* 0x000000751b127210 */ /* 0x000fe20007fbe0ff */
[C---:B------:R-:W-:Y:S01]  /*2ff0*/  IMAD R64, R214.reuse, 0x46, RZ ;  /* 0x00000046d6407824 */ /* 0x040fe200078e02ff */
[-C--:B------:R-:W-:Y:S01]  /*3000*/  LEA.HI.X.SX32 R9, R5, R89.reuse, 0x1, P0 ;  /* 0x0000005905097211 */ /* 0x080fe200000f0eff */
[----:B------:R0:W5:Y:S01]  /*3010*/  @P4 LDG.E.U16 R83, desc[UR22][R12.64] ;  /* 0x000000160c534981 */ /* 0x000162000c1e1500 */
[--C-:B------:R-:W-:Y:S01]  /*3020*/  SHF.R.U32.HI R5, RZ, 0x9, R95.reuse ;  /* 0x00000009ff057819 */ /* 0x100fe2000001165f */
[C---:B------:R-:W-:Y:S01]  /*3030*/  IMAD R58, R214.reuse, 0x48, RZ ;  /* 0x00000048d63a7824 */ /* 0x040fe200078e02ff */
[----:B------:R-:W-:Y:S01]  /*3040*/  ISETP.GE.U32.AND P4, PT, R19, 0x7fffffbb, PT ;  /* 0x7fffffbb1300780c */ /* 0x000fe20003f86070 */
[----:B------:R-:W5:Y:S01]  /*3050*/  @P3 LDG.E.U16 R86, desc[UR22][R8.64] ;  /* 0x0000001608563981 */ /* 0x000f62000c1e1500 */
[----:B------:R-:W-:Y:S01]  /*3060*/  LEA.HI.X.SX32 R19, R17, R89, 0x1, P5 ;  /* 0x0000005911137211 */ /* 0x000fe200028f0eff */
[C---:B------:R-:W-:Y:S01]  /*3070*/  IMAD R60, R214.reuse, 0x4a, RZ ;  /* 0x0000004ad63c7824 */ /* 0x040fe200078e02ff */
[----:B------:R-:W-:Y:S01]  /*3080*/  LOP3.LUT P5, RZ, R5, 0x1, RZ, 0xc0, !PT ;  /* 0x0000000105ff7812 */ /* 0x000fe200078ac0ff */
[----:B------:R-:W-:Y:S01]  /*3090*/  IMAD R33, R214, 0x27, RZ ;  /* 0x00000027d6217824 */ /* 0x000fe200078e02ff */
[-C--:B---3--:R-:W-:Y:S01]  /*30a0*/  IADD3 R6, P0, PT, R102, R117.reuse, RZ ;  /* 0x0000007566067210 */ /* 0x088fe20007f1e0ff */
[----:B0-----:R-:W-:Y:S01]  /*30b0*/  VIADD R13, R4, 0xfffffff3 ;  /* 0xfffffff3040d7836 */ /* 0x001fe20000000000 */
[----:B------:R-:W-:Y:S01]  /*30c0*/  IADD3 R12, P3, PT, R31, R117, RZ ;  /* 0x000000751f0c7210 */ /* 0x000fe20007f7e0ff */
[C---:B------:R-:W-:Y:S01]  /*30d0*/  IMAD R88, R214.reuse, 0x18, RZ ;  /* 0x00000018d6587824 */ /* 0x040fe200078e02ff */
[-C--:B------:R-:W-:Y:S01]  /*30e0*/  LEA.HI.X.SX32 R7, R103, R89.reuse, 0x1, P0 ;  /* 0x0000005967077211 */ /* 0x080fe200000f0eff */
[----:B------:R-:W-:Y:S01]  /*30f0*/  IMAD R17, R214, 0x2e, RZ ;  /* 0x0000002ed6117824 */ /* 0x000fe200078e02ff */
[----:B------:R-:W-:Y:S01]  /*3100*/  SHF.R.U32.HI R5, RZ, 0x8, R95 ;  /* 0x00000008ff057819 */ /* 0x000fe2000001165f */
[----:B------:R0:W5:Y:S01]  /*3110*/  @P6 LDG.E.U16 R82, desc[UR22][R18.64] ;  /* 0x0000001612526981 */ /* 0x000162000c1e1500 */
[----:B------:R-:W-:Y:S01]  /*3120*/  ISETP.GE.U32.AND P0, PT, R13, 0x7fffffb4, PT ;  /* 0x7fffffb40d00780c */ /* 0x000fe20003f06070 */
[----:B------:R-:W-:Y:S01]  /*3130*/  VIADD R111, R4, 0xffffffc0 ;  /* 0xffffffc0046f7836 */ /* 0x000fe20000000000 */
[----:B------:R-:W-:Y:S01]  /*3140*/  LEA.HI.X.SX32 R13, R28, R89, 0x1, P3 ;  /* 0x000000591c0d7211 */ /* 0x000fe200018f0eff */
[----:B------:R-:W5:Y:S01]  /*3150*/  @!P4 LDG.E.U16 R118, desc[UR22][R6.64] ;  /* 0x000000160676c981 */ /* 0x000f62000c1e1500 */
[----:B------:R-:W-:Y:S01]  /*3160*/  LOP3.LUT P3, RZ, R5, 0x1, RZ, 0xc0, !PT ;  /* 0x0000000105ff7812 */ /* 0x000fe2000786c0ff */
[----:B------:R-:W-:-:S02]  /*3170*/  IMAD R5, R214, 0x17, RZ ;  /* 0x00000017d6057824 */ /* 0x000fc400078e02ff */
[----:B------:R-:W-:Y:S01]  /*3180*/  IMAD R48, R214, 0x62, RZ ;  /* 0x00000062d6307824 */ /* 0x000fe200078e02ff */
[----:B------:R2:W5:Y:S01]  /*3190*/  @P5 LDG.E.U16 R81, desc[UR22][R12.64] ;  /* 0x000000160c515981 */ /* 0x000562000c1e1500 */
[-C--:B0-----:R-:W-:Y:S01]  /*31a0*/  IADD3 R18, P5, PT, R88, R117.reuse, RZ ;  /* 0x0000007558127210 */ /* 0x081fe20007fbe0ff */
[C---:B------:R-:W-:Y:S01]  /*31b0*/  IMAD R56, R214.reuse, 0x64, RZ ;  /* 0x00000064d6387824 */ /* 0x040fe200078e02ff */
[----:B------:R-:W-:Y:S01]  /*31c0*/  IADD3 R20, P4, PT, R17, R117, RZ ;  /* 0x0000007511147210 */ /* 0x000fe20007f9e0ff */
[C---:B------:R-:W-:Y:S01]  /*31d0*/  IMAD R124, R214.reuse, 0x6c, RZ ;  /* 0x0000006cd67c7824 */ /* 0x040fe200078e02ff */
[--C-:B------:R-:W-:Y:S01]  /*31e0*/  SHF.R.U32.HI R9, RZ, 0x7, R95.reuse ;  /* 0x00000007ff097819 */ /* 0x100fe2000001165f */
[----:B------:R-:W-:Y:S01]  /*31f0*/  IMAD R158, R214, 0x7e, RZ ;  /* 0x0000007ed69e7824 */ /* 0x000fe200078e02ff */
[----:B------:R-:W-:Y:S01]  /*3200*/  SHF.R.U32.HI R8, RZ, 0x6, R95 ;  /* 0x00000006ff087819 */ /* 0x000fe2000001165f */
[----:B-1----:R-:W0:Y:S01]  /*3210*/  LDCU UR4, c[0x0][0x3b0] ;  /* 0x00007600ff0477ac */ /* 0x002e220008000800 */
[----:B------:R-:W-:-:S02]  /*3220*/  LEA.HI.X.SX32 R19, R104, R89, 0x1, P5 ;  /* 0x0000005968137211 */ /* 0x000fc400028f0eff */
[----:B------:R-:W-:Y:S02]  /*3230*/  LEA.HI.X.SX32 R21, R5, R89, 0x1, P4 ;  /* 0x0000005905157211 */ /* 0x000fe400020f0eff */
[----:B------:R-:W-:Y:S01]  /*3240*/  LOP3.LUT P5, RZ, R9, 0x1, RZ, 0xc0, !PT ;  /* 0x0000000109ff7812 */ /* 0x000fe200078ac0ff */
[----:B------:R-:W-:Y:S01]  /*3250*/  IMAD R9, R214, 0x32, RZ ;  /* 0x00000032d6097824 */ /* 0x000fe200078e02ff */
[----:B------:R-:W-:Y:S01]  /*3260*/  LOP3.LUT P4, RZ, R8, 0x1, RZ, 0xc0, !PT ;  /* 0x0000000108ff7812 */ /* 0x000fe2000788c0ff */
[C---:B--2---:R-:W-:Y:S01]  /*3270*/  IMAD R13, R214.reuse, 0x30, RZ ;  /* 0x00000030d60d7824 */ /* 0x044fe200078e02ff */
[----:B------:R-:W5:Y:S01]  /*3280*/  @P3 LDG.E.U16 R80, desc[UR22][R20.64] ;  /* 0x0000001614503981 */ /* 0x000f62000c1e1500 */
[----:B------:R-:W-:Y:S01]  /*3290*/  IMAD R5, R214, 0x19, RZ ;  /* 0x00000019d6057824 */ /* 0x000fe200078e02ff */
[-C--:B------:R-:W-:Y:S02]  /*32a0*/  IADD3 R22, P3, PT, R9, R117.reuse, RZ ;  /* 0x0000007509167210 */ /* 0x080fe40007f7e0ff */
[----:B------:R1:W5:Y:S01]  /*32b0*/  @!P0 LDG.E.U16 R92, desc[UR22][R18.64] ;  /* 0x00000016125c8981 */ /* 0x000362000c1e1500 */
[----:B------:R-:W-:Y:S01]  /*32c0*/  IADD3 R6, P0, PT, R13, R117, RZ ;  /* 0x000000750d067210 */ /* 0x000fe20007f1e0ff */
[C---:B------:R-:W-:Y:S01]  /*32d0*/  VIADD R12, R4.reuse, 0xfffffff9 ;  /* 0xfffffff9040c7836 */ /* 0x040fe20000000000 */
[-C--:B------:R-:W-:Y:S01]  /*32e0*/  LEA.HI.X.SX32 R23, R5, R89.reuse, 0x1, P3 ;  /* 0x0000005905177211 */ /* 0x080fe200018f0eff */
[----:B------:R-:W-:Y:S01]  /*32f0*/  VIADD R8, R4, 0xfffffffc ;  /* 0xfffffffc04087836 */ /* 0x000fe20000000000 */
[----:B------:R-:W-:-:S02]  /*3300*/  LEA.HI.X.SX32 R7, R88, R89, 0x1, P0 ;  /* 0x0000005958077211 */ /* 0x000fc400000f0eff */
[----:B------:R-:W-:Y:S01]  /*3310*/  ISETP.GE.U32.AND P3, PT, R12, 0x7fffffba, PT ;  /* 0x7fffffba0c00780c */ /* 0x000fe20003f66070 */
[----:B------:R-:W5:Y:S01]  /*3320*/  @P4 LDG.E.U16 R78, desc[UR22][R22.64] ;  /* 0x00000016164e4981 */ /* 0x000f62000c1e1500 */
[----:B------:R-:W-:Y:S02]  /*3330*/  ISETP.GE.U32.AND P0, PT, R8, 0x7fffffbd, PT ;  /* 0x7fffffbd0800780c */ /* 0x000fe40003f06070 */
[-C--:B-1----:R-:W-:Y:S01]  /*3340*/  IADD3 R18, P4, PT, R105, R117.reuse, RZ ;  /* 0x0000007569127210 */ /* 0x082fe20007f9e0ff */
[----:B------:R1:W5:Y:S01]  /*3350*/  @P5 LDG.E.U16 R79, desc[UR22][R6.64] ;  /* 0x00000016064f5981 */ /* 0x000362000c1e1500 */
[----:B------:R-:W-:Y:S02]  /*3360*/  SHF.R.U32.HI R5, RZ, 0x4, R95 ;  /* 0x00000004ff057819 */ /* 0x000fe4000001165f */
[----:B------:R-:W-:Y:S02]  /*3370*/  IADD3 R20, P5, PT, R104, R117, RZ ;  /* 0x0000007568147210 */ /* 0x000fe40007fbe0ff */
[----:B------:R-:W-:-:S02]  /*3380*/  LEA.HI.X.SX32 R19, R106, R89, 0x1, P4 ;  /* 0x000000596a137211 */ /* 0x000fc400020f0eff */
[----:B------:R-:W-:Y:S02]  /*3390*/  SHF.R.U32.HI R8, RZ, 0x5, R95 ;  /* 0x00000005ff087819 */ /* 0x000fe4000001165f */
[----:B------:R-:W-:Y:S01]  /*33a0*/  LOP3.LUT P4, RZ, R5, 0x1, RZ, 0xc0, !PT ;  /* 0x0000000105ff7812 */ /* 0x000fe2000788c0ff */
[C---:B-1----:R-:W-:Y:S01]  /*33b0*/  IMAD R7, R214.reuse, 0x36, RZ ;  /* 0x00000036d6077824 */ /* 0x042fe200078e02ff */
[----:B------:R-:W-:Y:S02]  /*33c0*/  PRMT R5, RZ, 0x7610, R5 ;  /* 0x00007610ff057816 */ /* 0x000fe40000000005 */
[----:B------:R-:W-:Y:S01]  /*33d0*/  LEA.HI.X.SX32 R21, R105, R89, 0x1, P5 ;  /* 0x0000005969157211 */ /* 0x000fe200028f0eff */
[----:B------:R-:W-:Y:S01]  /*33e0*/  IMAD R12, R214, 0x34, RZ ;  /* 0x00000034d60c7824 */ /* 0x000fe200078e02ff */
[----:B------:R-:W-:Y:S01]  /*33f0*/  LOP3.LUT P5, RZ, R8, 0x1, RZ, 0xc0, !PT ;  /* 0x0000000108ff7812 */ /* 0x000fe200078ac0ff */
[----:B------:R-:W-:Y:S01]  /*3400*/  IMAD R88, R214, 0x1a, RZ ;  /* 0x0000001ad6587824 */ /* 0x000fe200078e02ff */
[----:B------:R1:W5:Y:S01]  /*3410*/  @!P0 LDG.E.U16 R5, desc[UR22][R18.64] ;  /* 0x0000001612058981 */ /* 0x000362000c1e1500 */
[----:B------:R-:W-:Y:S01]  /*3420*/  VIADD R8, R4, 0xfffffff1 ;  /* 0xfffffff104087836 */ /* 0x000fe20000000000 */
[----:B------:R-:W-:-:S02]  /*3430*/  IADD3 R22, P0, PT, R12, R117, RZ ;  /* 0x000000750c167210 */ /* 0x000fc40007f1e0ff */
[----:B------:R2:W5:Y:S01]  /*3440*/  @!P3 LDG.E.U16 R99, desc[UR22][R20.64] ;  /* 0x000000161463b981 */ /* 0x000562000c1e1500 */
[----:B------:R-:W-:Y:S01]  /*3450*/  IADD3 R24, P3, PT, R7, R117, RZ ;  /* 0x0000007507187210 */ /* 0x000fe20007f7e0ff */
[----:B------:R-:W-:Y:S01]  /*3460*/  VIADD R6, R4, 0xfffffff8 ;  /* 0xfffffff804067836 */ /* 0x000fe20000000000 */
[-C--:B------:R-:W-:Y:S02]  /*3470*/  LEA.HI.X.SX32 R23, R88, R89.reuse, 0x1, P0 ;  /* 0x0000005958177211 */ /* 0x080fe400000f0eff */
[----:B------:R-:W-:Y:S02]  /*3480*/  LEA.HI.X.SX32 R25, R25, R89, 0x1, P3 ;  /* 0x0000005919197211 */ /* 0x000fe400018f0eff */
[----:B------:R-:W-:Y:S01]  /*3490*/  ISETP.GE.U32.AND P3, PT, R8, 0x7fffffb2, PT ;  /* 0x7fffffb20800780c */ /* 0x000fe20003f66070 */
[----:B------:R-:W5:Y:S01]  /*34a0*/  @P5 LDG.E.U16 R77, desc[UR22][R22.64] ;  /* 0x00000016164d5981 */ /* 0x000f62000c1e1500 */
[----:B------:R-:W-:-:S03]  /*34b0*/  ISETP.GE.U32.AND P0, PT, R6, 0x7fffffb9, PT ;  /* 0x7fffffb90600780c */ /* 0x000fc60003f06070 */
[----:B------:R3:W5:Y:S01]  /*34c0*/  @P4 LDG.E.U16 R76, desc[UR22][R24.64] ;  /* 0x00000016184c4981 */ /* 0x000762000c1e1500 */
[-C--:B-1----:R-:W-:Y:S02]  /*34d0*/  IADD3 R18, P4, PT, R107, R117.reuse, RZ ;  /* 0x000000756b127210 */ /* 0x082fe40007f9e0ff */
[--C-:B------:R-:W-:Y:S02]  /*34e0*/  SHF.R.U32.HI R6, RZ, 0x2, R95.reuse ;  /* 0x00000002ff067819 */ /* 0x100fe4000001165f */
[----:B--2---:R-:W-:Y:S02]  /*34f0*/  IADD3 R20, P5, PT, R29, R117, RZ ;  /* 0x000000751d147210 */ /* 0x004fe40007fbe0ff */
[----:B------:R-:W-:Y:S02]  /*3500*/  SHF.R.U32.HI R8, RZ, 0x3, R95 ;  /* 0x00000003ff087819 */ /* 0x000fe4000001165f */
[-C--:B------:R-:W-:Y:S02]  /*3510*/  LEA.HI.X.SX32 R19, R108, R89.reuse, 0x1, P4 ;  /* 0x000000596c137211 */ /* 0x080fe400020f0eff */
[----:B------:R-:W-:Y:S01]  /*3520*/  LOP3.LUT P4, RZ, R6, 0x1, RZ, 0xc0, !PT ;  /* 0x0000000106ff7812 */ /* 0x000fe2000788c0ff */
[C---:B------:R-:W-:Y:S01]  /*3530*/  IMAD R6, R214.reuse, 0x3a, RZ ;  /* 0x0000003ad6067824 */ /* 0x040fe200078e02ff */
[----:B------:R-:W-:Y:S01]  /*3540*/  LEA.HI.X.SX32 R21, R107, R89, 0x1, P5 ;  /* 0x000000596b157211 */ /* 0x000fe200028f0eff */
[----:B---3--:R-:W-:Y:S01]  /*3550*/  IMAD R25, R214, 0x1d, RZ ;  /* 0x0000001dd6197824 */ /* 0x008fe200078e02ff */
[----:B------:R-:W-:Y:S01]  /*3560*/  LOP3.LUT P5, RZ, R8, 0x1, RZ, 0xc0, !PT ;  /* 0x0000000108ff7812 */ /* 0x000fe200078ac0ff */
[----:B------:R-:W-:Y:S01]  /*3570*/  IMAD R8, R214, 0x38, RZ ;  /* 0x00000038d6087824 */ /* 0x000fe200078e02ff */
[----:B------:R1:W5:Y:S04]  /*3580*/  @!P0 LDG.E.U16 R98, desc[UR22][R18.64] ;  /* 0x0000001612628981 */ /* 0x000368000c1e1500 */
[----:B------:R2:W5:Y:S01]  /*3590*/  @!P3 LDG.E.U16 R90, desc[UR22][R20.64] ;  /* 0x00000016145ab981 */ /* 0x000562000c1e1500 */
[----:B------:R-:W-:-:S02]  /*35a0*/  IADD3 R24, P3, PT, R6, R117, RZ ;  /* 0x0000007506187210 */ /* 0x000fc40007f7e0ff */
[----:B------:R-:W-:Y:S02]  /*35b0*/  IADD3 R22, P0, PT, R8, R117, RZ ;  /* 0x0000007508167210 */ /* 0x000fe40007f1e0ff */
[-C--:B------:R-:W-:Y:S02]  /*35c0*/  LEA.HI.X.SX32 R25, R25, R89.reuse, 0x1, P3 ;  /* 0x0000005919197211 */ /* 0x080fe400018f0eff */
[----:B------:R-:W-:Y:S01]  /*35d0*/  LEA.HI.X.SX32 R23, R29, R89, 0x1, P0 ;  /* 0x000000591d177211 */ /* 0x000fe200000f0eff */
[----:B------:R-:W-:Y:S01]  /*35e0*/  VIADD R29, R4, 0xfffffff4 ;  /* 0xfffffff4041d7836 */ /* 0x000fe20000000000 */
[----:B------:R-:W-:Y:S01]  /*35f0*/  ISETP.GE.U32.AND P0, PT, R30, 0x7fffffb7, PT ;  /* 0x7fffffb71e00780c */ /* 0x000fe20003f06070 */
[----:B------:R-:W5:Y:S01]  /*3600*/  @P4 LDG.E.U16 R74, desc[UR22][R24.64] ;  /* 0x00000016184a4981 */ /* 0x000f62000c1e1500 */
[----:B-1----:R-:W-:Y:S02]  /*3610*/  IADD3 R18, P4, PT, R26, R117, RZ ;  /* 0x000000751a127210 */ /* 0x002fe40007f9e0ff */
[----:B------:R-:W-:Y:S01]  /*3620*/  ISETP.GE.U32.AND P3, PT, R29, 0x7fffffb5, PT ;  /* 0x7fffffb51d00780c */ /* 0x000fe20003f66070 */
[----:B------:R1:W5:Y:S01]  /*3630*/  @P5 LDG.E.U16 R75, desc[UR22][R22.64] ;  /* 0x00000016164b5981 */ /* 0x000362000c1e1500 */
[----:B--2---:R-:W-:Y:S01]  /*3640*/  VIADD R21, R4, 0xfffffff2 ;  /* 0xfffffff204157836 */ /* 0x004fe20000000000 */
[----:B------:R-:W-:-:S02]  /*3650*/  LEA.HI.X.SX32 R19, R109, R89, 0x1, P4 ;  /* 0x000000596d137211 */ /* 0x000fc400020f0eff */
[----:B------:R-:W-:Y:S02]  /*3660*/  IADD3 R20, P5, PT, R28, R117, RZ ;  /* 0x000000751c147210 */ /* 0x000fe40007fbe0ff */
[----:B------:R-:W-:Y:S02]  /*3670*/  ISETP.GE.U32.AND P4, PT, R21, 0x7fffffb3, PT ;  /* 0x7fffffb31500780c */ /* 0x000fe40003f86070 */
[----:B------:R2:W5:Y:S01]  /*3680*/  @!P0 LDG.E.U16 R97, desc[UR22][R18.64] ;  /* 0x0000001612618981 */ /* 0x000562000c1e1500 */
[----:B-1----:R-:W-:Y:S01]  /*3690*/  VIADD R22, R4, 0xffffffcc ;  /* 0xffffffcc04167836 */ /* 0x002fe20000000000 */
[----:B------:R-:W-:-:S04]  /*36a0*/  LEA.HI.X.SX32 R21, R110, R89, 0x1, P5 ;  /* 0x000000596e157211 */ /* 0x000fc800028f0eff */
[----:B------:R-:W-:Y:S01]  /*36b0*/  ISETP.GE.U32.AND P0, PT, R22, 0x7fffff8d, PT ;  /* 0x7fffff8d1600780c */ /* 0x000fe20003f06070 */
[C---:B------:R-:W-:Y:S01]  /*36c0*/  VIADD R22, R4.reuse, 0xffffffcd ;  /* 0xffffffcd04167836 */ /* 0x040fe20000000000 */
[----:B------:R1:W5:Y:S01]  /*36d0*/  @!P3 LDG.E.U16 R93, desc[UR22][R20.64] ;  /* 0x00000016145db981 */ /* 0x000362000c1e1500 */
[C---:B------:R-:W-:Y:S02]  /*36e0*/  VIADD R24, R4.reuse, 0xffffffce ;  /* 0xffffffce04187836 */ /* 0x040fe40000000000 */
[----:B------:R-:W-:Y:S01]  /*36f0*/  VIADD R23, R4, 0xffffffcf ;  /* 0xffffffcf04177836 */ /* 0x000fe20000000000 */
[----:B------:R-:W-:Y:S01]  /*3700*/  ISETP.GE.U32.AND P3, PT, R22, 0x7fffff8e, PT ;  /* 0x7fffff8e1600780c */ /* 0x000fe20003f66070 */
[----:B------:R-:W-:Y:S01]  /*3710*/  VIADD R22, R4, 0xffffffc8 ;  /* 0xffffffc804167836 */ /* 0x000fe20000000000 */
[----:B------:R-:W-:Y:S02]  /*3720*/  SEL R25, RZ, 0x1, P0 ;  /* 0x00000001ff197807 */ /* 0x000fe40000000000 */
[----:B------:R-:W-:Y:S01]  /*3730*/  ISETP.GE.U32.AND P0, PT, R24, 0x7fffff8f, PT ;  /* 0x7fffff8f1800780c */ /* 0x000fe20003f06070 */
[----:B--2---:R-:W-:Y:S01]  /*3740*/  VIADD R18, R4, 0xffffffc9 ;  /* 0xffffffc904127836 */ /* 0x004fe20000000000 */
[----:B------:R-:W-:-:S02]  /*3750*/  SEL R24, RZ, 0x1fffe, P3 ;  /* 0x0001fffeff187807 */ /* 0x000fc40001800000 */
[----:B------:R-:W-:Y:S01]  /*3760*/  ISETP.GE.U32.AND P3, PT, R23, 0x7fffff90, PT ;  /* 0x7fffff901700780c */ /* 0x000fe20003f66070 */
[----:B------:R-:W-:Y:S01]  /*3770*/  VIADD R19, R4, 0xffffffca ;  /* 0xffffffca04137836 */ /* 0x000fe20000000000 */
[----:B------:R-:W-:Y:S02]  /*3780*/  SEL R37, RZ, 0x4, P0 ;  /* 0x00000004ff257807 */ /* 0x000fe40000000000 */
[----:B------:R-:W-:Y:S01]  /*3790*/  ISETP.GE.U32.AND P0, PT, R22, 0x7fffff89, PT ;  /* 0x7fffff891600780c */ /* 0x000fe20003f06070 */
[----:B-1----:R-:W-:Y:S01]  /*37a0*/  VIADD R20, R4, 0xffffffcb ;  /* 0xffffffcb04147836 */ /* 0x002fe20000000000 */
[----:B------:R-:W-:Y:S02]  /*37b0*/  SEL R38, RZ, 0x7fff8, P3 ;  /* 0x0007fff8ff267807 */ /* 0x000fe40001800000 */
[----:B------:R-:W-:Y:S01]  /*37c0*/  ISETP.GE.U32.AND P3, PT, R18, 0x7fffff8a, PT ;  /* 0x7fffff8a1200780c */ /* 0x000fe20003f66070 */
[----:B------:R-:W-:Y:S01]  /*37d0*/  VIADD R21, R4, 0xffffffc4 ;  /* 0xffffffc404157836 */ /* 0x000fe20000000000 */
[----:B------:R-:W-:-:S02]  /*37e0*/  SEL R18, RZ, 0x1, P0 ;  /* 0x00000001ff127807 */ /* 0x000fc40000000000 */
[----:B------:R-:W-:Y:S02]  /*37f0*/  ISETP.GE.U32.AND P0, PT, R19, 0x7fffff8b, PT ;  /* 0x7fffff8b1300780c */ /* 0x000fe40003f06070 */
[----:B------:R-:W-:Y:S02]  /*3800*/  SEL R19, RZ, 0x1fffe, P3 ;  /* 0x0001fffeff137807 */ /* 0x000fe40001800000 */
[----:B------:R-:W-:Y:S01]  /*3810*/  ISETP.GE.U32.AND P3, PT, R20, 0x7fffff8c, PT ;  /* 0x7fffff8c1400780c */ /* 0x000fe20003f66070 */
[C---:B------:R-:W-:Y:S01]  /*3820*/  VIADD R20, R4.reuse, 0xffffffc5 ;  /* 0xffffffc504147836 */ /* 0x040fe20000000000 */
[----:B------:R-:W-:Y:S02]  /*3830*/  SEL R41, RZ, 0x4, P0 ;  /* 0x00000004ff297807 */ /* 0x000fe40000000000 */
[----:B------:R-:W-:Y:S01]  /*3840*/  ISETP.GE.U32.AND P0, PT, R21, 0x7fffff85, PT ;  /* 0x7fffff851500780c */ /* 0x000fe20003f06070 */
[C---:B------:R-:W-:Y:S01]  /*3850*/  VIADD R21, R4.reuse, 0xffffffc6 ;  /* 0xffffffc604157836 */ /* 0x040fe20000000000 */
[----:B------:R-:W-:Y:S01]  /*3860*/  SEL R42, RZ, 0x7fff8, P3 ;  /* 0x0007fff8ff2a7807 */ /* 0x000fe20001800000 */
[----:B------:R-:W-:Y:S01]  /*3870*/  VIADD R23, R4, 0xffffffc7 ;  /* 0xffffffc704177836 */ /* 0x000fe20000000000 */
[----:B------:R-:W-:Y:S01]  /*3880*/  ISETP.GE.U32.AND P3, PT, R20, 0x7fffff86, PT ;  /* 0x7fffff861400780c */ /* 0x000fe20003f66070 */
[----:B------:R-:W-:Y:S01]  /*3890*/  VIADD R22, R4, 0xffffffc1 ;  /* 0xffffffc104167836 */ /* 0x000fe20000000000 */
[----:B------:R-:W-:-:S02]  /*38a0*/  SEL R20, RZ, 0x1, P0 ;  /* 0x00000001ff147807 */ /* 0x000fc40000000000 */
[----:B------:R-:W-:Y:S02]  /*38b0*/  ISETP.GE.U32.AND P0, PT, R21, 0x7fffff87, PT ;  /* 0x7fffff871500780c */ /* 0x000fe40003f06070 */
[----:B------:R-:W-:Y:S02]  /*38c0*/  SEL R21, RZ, 0x1fffe, P3 ;  /* 0x0001fffeff157807 */ /* 0x000fe40001800000 */
[----:B------:R-:W-:Y:S01]  /*38d0*/  ISETP.GE.U32.AND P3, PT, R23, 0x7fffff88, PT ;  /* 0x7fffff881700780c */ /* 0x000fe20003f66070 */
[----:B------:R-:W-:Y:S01]  /*38e0*/  VIADD R23, R4, 0xffffffc2 ;  /* 0xffffffc204177836 */ /* 0x000fe20000000000 */
[----:B------:R-:W-:Y:S01]  /*38f0*/  ISETP.GE.U32.AND P6, PT, R22, 0x7fffff82, PT ;  /* 0x7fffff821600780c */ /* 0x000fe20003fc6070 */
[----:B------:R-:W-:Y:S01]  /*3900*/  VIADD R22, R4, 0xffffffc3 ;  /* 0xffffffc304167836 */ /* 0x000fe20000000000 */
[----:B------:R-:W-:Y:S02]  /*3910*/  SEL R43, RZ, 0x4, P0 ;  /* 0x00000004ff2b7807 */ /* 0x000fe40000000000 */
[----:B------:R-:W-:-:S02]  /*3920*/  SEL R44, RZ, 0x7fff8, P3 ;  /* 0x0007fff8ff2c7807 */ /* 0x000fc40001800000 */
[----:B------:R-:W-:Y:S01]  /*3930*/  ISETP.GE.U32.AND P0, PT, R23, 0x7fffff83, PT ;  /* 0x7fffff831700780c */ /* 0x000fe20003f06070 */
[----:B------:R-:W-:Y:S01]  /*3940*/  VIADD R23, R4, 0xffffffdc ;  /* 0xffffffdc04177836 */ /* 0x000fe20000000000 */
[----:B------:R-:W-:Y:S01]  /*3950*/  ISETP.GE.U32.AND P3, PT, R22, 0x7fffff84, PT ;  /* 0x7fffff841600780c */ /* 0x000fe20003f66070 */
[C---:B------:R-:W-:Y:S01]  /*3960*/  VIADD R22, R4.reuse, 0xffffffdd ;  /* 0xffffffdd04167836 */ /* 0x040fe20000000000 */
[----:B------:R-:W-:Y:S02]  /*3970*/  SEL R45, RZ, 0x4, P0 ;  /* 0x00000004ff2d7807 */ /* 0x000fe40000000000 */
[----:B------:R-:W-:Y:S02]  /*3980*/  SEL R46, RZ, 0x7fff8, P3 ;  /* 0x0007fff8ff2e7807 */ /* 0x000fe40001800000 */
[----:B------:R-:W-:Y:S01]  /*3990*/  ISETP.GE.U32.AND P0, PT, R23, 0x7fffff9d, PT ;  /* 0x7fffff9d1700780c */ /* 0x000fe20003f06070 */
[----:B------:R-:W-:Y:S01]  /*39a0*/  VIADD R23, R4, 0xffffffde ;  /* 0xffffffde04177836 */ /* 0x000fe20000000000 */
[----:B------:R-:W-:Y:S01]  /*39b0*/  ISETP.GE.U32.AND P3, PT, R22, 0x7fffff9e, PT ;  /* 0x7fffff9e1600780c */ /* 0x000fe20003f66070 */
[----:B------:R-:W-:Y:S01]  /*39c0*/  VIADD R22, R4, 0xffffffdf ;  /* 0xffffffdf04167836 */ /* 0x000fe20000000000 */
[----:B------:R-:W-:-:S02]  /*39d0*/  SEL R30, RZ, 0x1, P0 ;  /* 0x00000001ff1e7807 */ /* 0x000fc40000000000 */
[----:B------:R-:W-:Y:S02]  /*39e0*/  SEL R51, RZ, 0x1fffe, P3 ;  /* 0x0001fffeff337807 */ /* 0x000fe40001800000 */
        /* <DEDUP_REMOVED lines=36> */
[----:B------:R-:W-:Y:S02]  /*3c30*/  ISETP.GE.U32.AND P0, PT, R23, 0x7fffff93, PT ;  /* 0x7fffff931700780c */ /* 0x000fe40003f06070 */
[----:B------:R-:W-:Y:S01]  /*3c40*/  ISETP.GE.U32.AND P3, PT, R22, 0x7fffff94, PT ;  /* 0x7fffff941600780c */ /* 0x000fe20003f66070 */
[----:B------:R-:W-:Y:S01]  /*3c50*/  IMAD.IADD R39, R18, 0x1, R19 ;  /* 0x0000000112277824 */ /* 0x000fe200078e0213 */
[----:B------:R-:W-:Y:S01]  /*3c60*/  SEL R116, RZ, 0x4, P0 ;  /* 0x00000004ff747807 */ /* 0x000fe20000000000 */
[----:B------:R-:W-:Y:S01]  /*3c70*/  IMAD R19, R214, 0x1f, RZ ;  /* 0x0000001fd6137824 */ /* 0x000fe200078e02ff */
[----:B------:R-:W-:Y:S02]  /*3c80*/  SEL R159, RZ, 0x7fff8, P3 ;  /* 0x0007fff8ff9f7807 */ /* 0x000fe40001800000 */
[----:B------:R-:W-:-:S02]  /*3c90*/  IADD3 R70, P0, PT, R112, R117, RZ ;  /* 0x0000007570467210 */ /* 0x000fc40007f1e0ff */
[----:B------:R-:W-:Y:S01]  /*3ca0*/  IADD3 R72, P3, PT, R96, R117, RZ ;  /* 0x0000007560487210 */ /* 0x000fe20007f7e0ff */
[----:B------:R-:W-:Y:S01]  /*3cb0*/  IMAD.IADD R40, R20, 0x1, R21 ;  /* 0x0000000114287824 */ /* 0x000fe200078e0215 */
[-C--:B------:R-:W-:Y:S01]  /*3cc0*/  LEA.HI.X.SX32 R71, R11, R89.reuse, 0x1, P0 ;  /* 0x000000590b477211 */ /* 0x080fe200000f0eff */
[C---:B------:R-:W-:Y:S01]  /*3cd0*/  IMAD.SHL.U32 R21, R214.reuse, 0x20, RZ ;  /* 0x00000020d6157824 */ /* 0x040fe200078e00ff */
[----:B------:R-:W-:Y:S01]  /*3ce0*/  LEA.HI.X.SX32 R73, R19, R89, 0x1, P3 ;  /* 0x0000005913497211 */ /* 0x000fe200018f0eff */
[C---:B------:R-:W-:Y:S01]  /*3cf0*/  IMAD R23, R214.reuse, 0x21, RZ ;  /* 0x00000021d6177824 */ /* 0x040fe200078e02ff */
[-C--:B------:R-:W-:Y:S02]  /*3d00*/  LEA R66, P0, R214, R117.reuse, 0x6 ;  /* 0x00000075d6427211 */ /* 0x080fe400078030ff */
[----:B------:R-:W-:Y:S01]  /*3d10*/  IADD3 R68, P3, PT, R68, R117, RZ ;  /* 0x0000007544447210 */ /* 0x000fe20007f7e0ff */
[----:B------:R-:W-:Y:S01]  /*3d20*/  IMAD.IADD R35, R25, 0x1, R24 ;  /* 0x0000000119237824 */ /* 0x000fe200078e0218 */
[-C--:B------:R-:W-:Y:S01]  /*3d30*/  LEA.HI.X.SX32 R67, R21, R89.reuse, 0x1, P0 ;  /* 0x0000005915437211 */ /* 0x080fe200000f0eff */
[----:B------:R-:W-:Y:S01]  /*3d40*/  IMAD R25, R214, 0x23, RZ ;  /* 0x00000023d6197824 */ /* 0x000fe200078e02ff */
[----:B------:R-:W-:-:S02]  /*3d50*/  LEA.HI.X.SX32 R69, R23, R89, 0x1, P3 ;  /* 0x0000005917457211 */ /* 0x000fc400018f0eff */
[-C--:B------:R-:W-:Y:S02]  /*3d60*/  IADD3 R62, P0, PT, R62, R117.reuse, RZ ;  /* 0x000000753e3e7210 */ /* 0x080fe40007f1e0ff */
[----:B------:R-:W-:Y:S01]  /*3d70*/  IADD3 R64, P3, PT, R64, R117, RZ ;  /* 0x0000007540407210 */ /* 0x000fe20007f7e0ff */
[----:B------:R-:W-:Y:S01]  /*3d80*/  IMAD R29, R214, 0x25, RZ ;  /* 0x00000025d61d7824 */ /* 0x000fe200078e02ff */
[-C--:B------:R-:W-:Y:S01]  /*3d90*/  LEA.HI.X.SX32 R63, R10, R89.reuse, 0x1, P0 ;  /* 0x000000590a3f7211 */ /* 0x080fe200000f0eff */
[C---:B------:R-:W-:Y:S01]  /*3da0*/  IMAD R18, R214.reuse, 0x4c, RZ ;  /* 0x0000004cd6127824 */ /* 0x040fe200078e02ff */
[----:B------:R-:W-:Y:S01]  /*3db0*/  LEA.HI.X.SX32 R65, R25, R89, 0x1, P3 ;  /* 0x0000005919417211 */ /* 0x000fe200018f0eff */
[----:B------:R-:W-:Y:S01]  /*3dc0*/  IMAD R20, R214, 0x4e, RZ ;  /* 0x0000004ed6147824 */ /* 0x000fe200078e02ff */
[-C--:B------:R-:W-:Y:S02]  /*3dd0*/  IADD3 R58, P0, PT, R58, R117.reuse, RZ ;  /* 0x000000753a3a7210 */ /* 0x080fe40007f1e0ff */
[----:B------:R-:W-:Y:S01]  /*3de0*/  IADD3 R60, P3, PT, R60, R117, RZ ;  /* 0x000000753c3c7210 */ /* 0x000fe20007f7e0ff */
[----:B------:R-:W-:Y:S01]  /*3df0*/  VIADD R26, R4, 0xfffffff7 ;  /* 0xfffffff7041a7836 */ /* 0x000fe20000000000 */
[-C--:B------:R-:W-:Y:S01]  /*3e00*/  LEA.HI.X.SX32 R59, R16, R89.reuse, 0x1, P0 ;  /* 0x00000059103b7211 */ /* 0x080fe200000f0eff */
[C---:B------:R-:W-:Y:S01]  /*3e10*/  IMAD R22, R214.reuse, 0x50, RZ ;  /* 0x00000050d6167824 */ /* 0x040fe200078e02ff */
[----:B------:R-:W-:Y:S01]  /*3e20*/  LEA.HI.X.SX32 R61, R29, R89, 0x1, P3 ;  /* 0x000000591d3d7211 */ /* 0x000fe200018f0eff */
[----:B------:R-:W-:Y:S01]  /*3e30*/  IMAD R24, R214, 0x52, RZ ;  /* 0x00000052d6187824 */ /* 0x000fe200078e02ff */
[----:B------:R-:W-:-:S02]  /*3e40*/  IADD3 R18, P0, PT, R18, R117, RZ ;  /* 0x0000007512127210 */ /* 0x000fc40007f1e0ff */
[----:B------:R-:W-:Y:S01]  /*3e50*/  IADD3 R20, P3, PT, R20, R117, RZ ;  /* 0x0000007514147210 */ /* 0x000fe20007f7e0ff */
[----:B------:R-:W-:Y:S01]  /*3e60*/  IMAD R11, R214, 0x29, RZ ;  /* 0x00000029d60b7824 */ /* 0x000fe200078e02ff */
[----:B------:R-:W-:Y:S01]  /*3e70*/  ISETP.GE.U32.AND P5, PT, R26, 0x7fffffb8, PT ;  /* 0x7fffffb81a00780c */ /* 0x000fe20003fa6070 */
[----:B------:R-:W-:Y:S01]  /*3e80*/  IMAD R26, R214, 0x54, RZ ;  /* 0x00000054d61a7824 */ /* 0x000fe200078e02ff */
[-C--:B------:R-:W-:Y:S02]  /*3e90*/  LEA.HI.X.SX32 R19, R15, R89.reuse, 0x1, P0 ;  /* 0x000000590f137211 */ /* 0x080fe400000f0eff */
[----:B------:R-:W-:Y:S02]  /*3ea0*/  LEA.HI.X.SX32 R21, R33, R89, 0x1, P3 ;  /* 0x0000005921157211 */ /* 0x000fe400018f0eff */
[-C--:B------:R-:W-:Y:S02]  /*3eb0*/  IADD3 R22, P0, PT, R22, R117.reuse, RZ ;  /* 0x0000007516167210 */ /* 0x080fe40007f1e0ff */
[----:B------:R-:W-:Y:S01]  /*3ec0*/  IADD3 R24, P3, PT, R24, R117, RZ ;  /* 0x0000007518187210 */ /* 0x000fe20007f7e0ff */
[----:B------:R-:W-:Y:S01]  /*3ed0*/  IMAD R28, R214, 0x56, RZ ;  /* 0x00000056d61c7824 */ /* 0x000fe200078e02ff */
[----:B------:R-:W-:-:S02]  /*3ee0*/  LEA.HI.X.SX32 R23, R14, R89, 0x1, P0 ;  /* 0x000000590e177211 */ /* 0x000fc400000f0eff */
[----:B------:R-:W-:Y:S02]  /*3ef0*/  LEA.HI.X.SX32 R25, R11, R89, 0x1, P3 ;  /* 0x000000590b197211 */ /* 0x000fe400018f0eff */
[----:B------:R-:W-:Y:S02]  /*3f00*/  ISETP.GE.U32.AND P0, PT, R111, 0x7fffff81, PT ;  /* 0x7fffff816f00780c */ /* 0x000fe40003f06070 */
[----:B------:R-:W-:Y:S01]  /*3f10*/  IADD3 R26, P3, PT, R26, R117, RZ ;  /* 0x000000751a1a7210 */ /* 0x000fe20007f7e0ff */
[C---:B------:R-:W-:Y:S01]  /*3f20*/  IMAD R11, R214.reuse, 0x2b, RZ ;  /* 0x0000002bd60b7824 */ /* 0x040fe200078e02ff */
[----:B------:R-:W-:Y:S01]  /*3f30*/  SEL R47, RZ, 0x1fffe, P6 ;  /* 0x0001fffeff2f7807 */ /* 0x000fe20003000000 */
[----:B------:R-:W-:Y:S01]  /*3f40*/  IMAD R14, R214, 0x58, RZ ;  /* 0x00000058d60e7824 */ /* 0x000fe200078e02ff */
[----:B------:R-:W-:Y:S02]  /*3f50*/  SEL R10, RZ, 0x1, P0 ;  /* 0x00000001ff0a7807 */ /* 0x000fe40000000000 */
[----:B------:R-:W-:-:S02]  /*3f60*/  LEA.HI.X.SX32 R27, R27, R89, 0x1, P3 ;  /* 0x000000591b1b7211 */ /* 0x000fc400018f0eff */
[----:B------:R-:W-:Y:S01]  /*3f70*/  IADD3 R28, P3, PT, R28, R117, RZ ;  /* 0x000000751c1c7210 */ /* 0x000fe20007f7e0ff */
[----:B------:R-:W-:Y:S02]  /*3f80*/  IMAD.IADD R47, R10, 0x1, R47 ;  /* 0x000000010a2f7824 */ /* 0x000fe400078e022f */
[----:B------:R-:W-:Y:S01]  /*3f90*/  IMAD.IADD R51, R30, 0x1, R51 ;  /* 0x000000011e337824 */ /* 0x000fe200078e0233 */
[----:B------:R-:W-:Y:S01]  /*3fa0*/  LEA.HI.X.SX32 R29, R11, R89, 0x1, P3 ;  /* 0x000000590b1d7211 */ /* 0x000fe200018f0eff */
[----:B------:R-:W-:Y:S01]  /*3fb0*/  IMAD R10, R214, 0x5a, RZ ;  /* 0x0000005ad60a7824 */ /* 0x000fe200078e02ff */
[----:B------:R-:W-:Y:S01]  /*3fc0*/  IADD3 R30, P3, PT, R14, R117, RZ ;  /* 0x000000750e1e7210 */ /* 0x000fe20007f7e0ff */
[----:B------:R-:W-:Y:S02]  /*3fd0*/  IMAD.IADD R55, R32, 0x1, R55 ;  /* 0x0000000120377824 */ /* 0x000fe400078e0237 */
[C---:B------:R-:W-:Y:S01]  /*3fe0*/  IMAD R11, R214.reuse, 0x2d, RZ ;  /* 0x0000002dd60b7824 */ /* 0x040fe200078e02ff */
[----:B------:R-:W-:Y:S01]  /*3ff0*/  LEA.HI.X.SX32 R31, R31, R89, 0x1, P3 ;  /* 0x000000591f1f7211 */ /* 0x000fe200018f0eff */
[----:B------:R-:W-:Y:S01]  /*4000*/  IMAD R14, R214, 0x5c, RZ ;  /* 0x0000005cd60e7824 */ /* 0x000fe200078e02ff */
[----:B------:R-:W-:Y:S01]  /*4010*/  IADD3 R32, P3, PT, R10, R117, RZ ;  /* 0x000000750a207210 */ /* 0x000fe20007f7e0ff */
[----:B------:R-:W-:-:S02]  /*4020*/  IMAD.IADD R113, R34, 0x1, R113 ;  /* 0x0000000122717824 */ /* 0x000fc400078e0271 */
[----:B------:R-:W-:Y:S01]  /*4030*/  IMAD.IADD R16, R36, 0x1, R119 ;  /* 0x0000000124107824 */ /* 0x000fe200078e0277 */
[----:B------:R-:W-:Y:S01]  /*4040*/  LEA.HI.X.SX32 R33, R11, R89, 0x1, P3 ;  /* 0x000000590b217211 */ /* 0x000fe200018f0eff */
[----:B------:R-:W-:Y:S01]  /*4050*/  IMAD R36, R214, 0x5e, RZ ;  /* 0x0000005ed6247824 */ /* 0x000fe200078e02ff */
[----:B------:R-:W-:Y:S01]  /*4060*/  IADD3 R34, P3, PT, R14, R117, RZ ;  /* 0x000000750e227210 */ /* 0x000fe20007f7e0ff */
[C---:B------:R-:W-:Y:S01]  /*4070*/  IMAD R11, R214.reuse, 0x2f, RZ ;  /* 0x0000002fd60b7824 */ /* 0x040fe200078e02ff */
[----:B------:R-:W-:Y:S01]  /*4080*/  LOP3.LUT R10, R35, 0x3, RZ, 0xc0, !PT ;  /* 0x00000003230a7812 */ /* 0x000fe200078ec0ff */
[----:B------:R-:W-:Y:S01]  /*4090*/  IMAD R14, R214, 0x60, RZ ;  /* 0x00000060d60e7824 */ /* 0x000fe200078e02ff */
[----:B------:R-:W-:Y:S02]  /*40a0*/  LEA.HI.X.SX32 R35, R17, R89, 0x1, P3 ;  /* 0x0000005911237211 */ /* 0x000fe400018f0eff */
[----:B------:R-:W-:Y:S02]  /*40b0*/  IADD3 R36, P3, PT, R36, R117, RZ ;  /* 0x0000007524247210 */ /* 0x000fe40007f7e0ff */
[----:B------:R-:W-:-:S02]  /*40c0*/  IADD3 R10, PT, PT, R10, R38, R37 ;  /* 0x000000260a0a7210 */ /* 0x000fc40007ffe025 */
[----:B------:R-:W-:Y:S02]  /*40d0*/  LEA.HI.X.SX32 R37, R11, R89, 0x1, P3 ;  /* 0x000000590b257211 */ /* 0x000fe400018f0eff */
[----:B------:R-:W-:Y:S01]  /*40e0*/  IADD3 R38, P3, PT, R14, R117, RZ ;  /* 0x000000750e267210 */ /* 0x000fe20007f7e0ff */
[----:B------:R-:W-:Y:S01]  /*40f0*/  IMAD R15, R214, 0x31, RZ ;  /* 0x00000031d60f7824 */ /* 0x000fe200078e02ff */
[----:B------:R-:W-:Y:S02]  /*4100*/  LOP3.LUT R11, R39, 0x3, RZ, 0xc0, !PT ;  /* 0x00000003270b7812 */ /* 0x000fe400078ec0ff */
[----:B------:R-:W-:Y:S02]  /*4110*/  LOP3.LUT R14, R40, 0x3, RZ, 0xc0, !PT ;  /* 0x00000003280e7812 */ /* 0x000fe400078ec0ff */
[----:B------:R-:W-:Y:S02]  /*4120*/  LEA.HI.X.SX32 R39, R13, R89, 0x1, P3 ;  /* 0x000000590d277211 */ /* 0x000fe400018f0eff */
[----:B------:R-:W-:-:S02]  /*4130*/  IADD3 R40, P3, PT, R48, R117, RZ ;  /* 0x0000007530287210 */ /* 0x000fc40007f7e0ff */
[----:B------:R-:W-:Y:S02]  /*4140*/  IADD3 R17, PT, PT, R11, R42, R41 ;  /* 0x0000002a0b117210 */ /* 0x000fe40007ffe029 */
[----:B------:R-:W-:Y:S01]  /*4150*/  IADD3 R14, PT, PT, R14, R44, R43 ;  /* 0x0000002c0e0e7210 */ /* 0x000fe20007ffe02b */
[----:B------:R-:W-:Y:S01]  /*4160*/  IMAD R44, R214, 0x66, RZ ;  /* 0x00000066d62c7824 */ /* 0x000fe200078e02ff */
[----:B------:R-:W-:Y:S02]  /*4170*/  LEA.HI.X.SX32 R41, R15, R89, 0x1, P3 ;  /* 0x000000590f297211 */ /* 0x000fe400018f0eff */
[----:B------:R-:W-:Y:S01]  /*4180*/  IADD3 R42, P3, PT, R56, R117, RZ ;  /* 0x00000075382a7210 */ /* 0x000fe20007f7e0ff */
[C---:B------:R-:W-:Y:S01]  /*4190*/  IMAD R11, R214.reuse, 0x33, RZ ;  /* 0x00000033d60b7824 */ /* 0x040fe200078e02ff */
[----:B------:R-:W-:Y:S01]  /*41a0*/  LOP3.LUT R47, R47, 0x3, RZ, 0xc0, !PT ;  /* 0x000000032f2f7812 */ /* 0x000fe200078ec0ff */
[----:B------:R-:W-:Y:S01]  /*41b0*/  IMAD R48, R214, 0x68, RZ ;  /* 0x00000068d6307824 */ /* 0x000fe200078e02ff */
[----:B------:R-:W-:-:S02]  /*41c0*/  LEA.HI.X.SX32 R43, R9, R89, 0x1, P3 ;  /* 0x00000059092b7211 */ /* 0x000fc400018f0eff */
[----:B------:R-:W-:Y:S02]  /*41d0*/  IADD3 R44, P3, PT, R44, R117, RZ ;  /* 0x000000752c2c7210 */ /* 0x000fe40007f7e0ff */
[----:B------:R-:W-:Y:S01]  /*41e0*/  IADD3 R13, PT, PT, R47, R46, R45 ;  /* 0x0000002e2f0d7210 */ /* 0x000fe20007ffe02d */
[----:B------:R-:W-:Y:S01]  /*41f0*/  IMAD R56, R214, 0x6a, RZ ;  /* 0x0000006ad6387824 */ /* 0x000fe200078e02ff */
[----:B------:R-:W-:Y:S02]  /*4200*/  LEA.HI.X.SX32 R45, R11, R89, 0x1, P3 ;  /* 0x000000590b2d7211 */ /* 0x000fe400018f0eff */
[----:B------:R-:W-:Y:S01]  /*4210*/  IADD3 R46, P3, PT, R48, R117, RZ ;  /* 0x00000075302e7210 */ /* 0x000fe20007f7e0ff */
[----:B------:R-:W-:Y:S01]  /*4220*/  IMAD R9, R214, 0x35, RZ ;  /* 0x00000035d6097824 */ /* 0x000fe200078e02ff */
[----:B------:R-:W-:Y:S02]  /*4230*/  LOP3.LUT R51, R51, 0x3, RZ, 0xc0, !PT ;  /* 0x0000000333337812 */ /* 0x000fe400078ec0ff */
[----:B------:R-:W-:-:S02]  /*4240*/  LEA.HI.X.SX32 R47, R12, R89, 0x1, P3 ;  /* 0x000000590c2f7211 */ /* 0x000fc400018f0eff */
[----:B------:R-:W-:Y:S02]  /*4250*/  LOP3.LUT R55, R55, 0x3, RZ, 0xc0, !PT ;  /* 0x0000000337377812 */ /* 0x000fe400078ec0ff */
[----:B------:R-:W-:Y:S02]  /*4260*/  IADD3 R48, P3, PT, R56, R117, RZ ;  /* 0x0000007538307210 */ /* 0x000fe40007f7e0ff */
        /* <DEDUP_REMOVED lines=9> */
[----:B------:R-:W-:Y:S01]  /*4300*/  IADD3 R52, P3, PT, R52, R117, RZ ;  /* 0x0000007534347210 */ /* 0x000fe20007f7e0ff */
[----:B------:R-:W-:Y:S01]  /*4310*/  IMAD R56, R214, 0x72, RZ ;  /* 0x00000072d6387824 */ /* 0x000fe200078e02ff */
[----:B------:R-:W-:Y:S02]  /*4320*/  IADD3 R113, PT, PT, R113, R57, R54 ;  /* 0x0000003971717210 */ /* 0x000fe40007ffe036 */
[----:B------:R-:W-:Y:S02]  /*4330*/  LEA.HI.X.SX32 R53, R9, R89, 0x1, P3 ;  /* 0x0000005909357211 */ /* 0x000fe400018f0eff */
[----:B------:R-:W-:Y:S01]  /*4340*/  IADD3 R54, P3, PT, R12, R117, RZ ;  /* 0x000000750c367210 */ /* 0x000fe20007f7e0ff */
[----:B------:R-:W-:Y:S01]  /*4350*/  IMAD R7, R214, 0x39, RZ ;  /* 0x00000039d6077824 */ /* 0x000fe200078e02ff */
[----:B------:R-:W-:Y:S01]  /*4360*/  LOP3.LUT R16, R16, 0x3, RZ, 0xc0, !PT ;  /* 0x0000000310107812 */ /* 0x000fe200078ec0ff */
[----:B------:R-:W-:Y:S01]  /*4370*/  IMAD R12, R214, 0x74, RZ ;  /* 0x00000074d60c7824 */ /* 0x000fe200078e02ff */
[----:B------:R-:W-:-:S02]  /*4380*/  LOP3.LUT R13, R13, 0xf, RZ, 0xc0, !PT ;  /* 0x0000000f0d0d7812 */ /* 0x000fc400078ec0ff */
[----:B------:R-:W-:Y:S02]  /*4390*/  LEA.HI.X.SX32 R55, R8, R89, 0x1, P3 ;  /* 0x0000005908377211 */ /* 0x000fe400018f0eff */
[----:B------:R-:W-:Y:S02]  /*43a0*/  IADD3 R56, P3, PT, R56, R117, RZ ;  /* 0x0000007538387210 */ /* 0x000fe40007f7e0ff */
[----:B------:R-:W-:Y:S01]  /*43b0*/  IADD3 R16, PT, PT, R16, R159, R116 ;  /* 0x0000009f10107210 */ /* 0x000fe20007ffe074 */
[----:B------:R-:W-:Y:S01]  /*43c0*/  IMAD R116, R14, 0x10, R13 ;  /* 0x000000100e747824 */ /* 0x000fe200078e020d */
[----:B------:R-:W-:Y:S01]  /*43d0*/  LEA.HI.X.SX32 R57, R7, R89, 0x1, P3 ;  /* 0x0000005907397211 */ /* 0x000fe200018f0eff */
[----:B------:R-:W-:Y:S01]  /*43e0*/  IMAD R14, R214, 0x76, RZ ;  /* 0x00000076d60e7824 */ /* 0x000fe200078e02ff */
[----:B------:R-:W-:Y:S01]  /*43f0*/  IADD3 R12, P3, PT, R12, R117, RZ ;  /* 0x000000750c0c7210 */ /* 0x000fe20007f7e0ff */
[----:B------:R-:W-:Y:S01]  /*4400*/  IMAD R7, R214, 0x3b, RZ ;  /* 0x0000003bd6077824 */ /* 0x000fe200078e02ff */
[----:B------:R-:W-:Y:S01]  /*4410*/  LOP3.LUT R16, R16, 0xf, RZ, 0xc0, !PT ;  /* 0x0000000f10107812 */ /* 0x000fe200078ec0ff */
[----:B------:R-:W-:Y:S01]  /*4420*/  IMAD R8, R214, 0x78, RZ ;  /* 0x00000078d6087824 */ /* 0x000fe200078e02ff */
[----:B------:R-:W-:-:S02]  /*4430*/  LEA.HI.X.SX32 R13, R6, R89, 0x1, P3 ;  /* 0x00000059060d7211 */ /* 0x000fc400018f0eff */
[----:B------:R-:W-:Y:S01]  /*4440*/  IADD3 R14, P3, PT, R14, R117, RZ ;  /* 0x000000750e0e7210 */ /* 0x000fe20007f7e0ff */
[----:B------:R-:W-:Y:S02]  /*4450*/  IMAD R124, R113, 0x10, R16 ;  /* 0x00000010717c7824 */ /* 0x000fe400078e0210 */
[----:B------:R-:W-:Y:S01]  /*4460*/  IMAD R6, R214, 0x7a, RZ ;  /* 0x0000007ad6067824 */ /* 0x000fe200078e02ff */
[----:B------:R-:W-:Y:S02]  /*4470*/  LEA.HI.X.SX32 R15, R7, R89, 0x1, P3 ;  /* 0x00000059070f7211 */ /* 0x000fe400018f0eff */
[----:B------:R-:W-:Y:S01]  /*4480*/  IADD3 R16, P3, PT, R8, R117, RZ ;  /* 0x0000007508107210 */ /* 0x000fe20007f7e0ff */
[----:B------:R-:W-:Y:S02]  /*4490*/  IMAD.SHL.U32 R7, R17, 0x100, RZ ;  /* 0x0000010011077824 */ /* 0x000fe400078e00ff */
[----:B------:R-:W-:Y:S01]  /*44a0*/  IMAD R9, R214, 0x3d, RZ ;  /* 0x0000003dd6097824 */ /* 0x000fe200078e02ff */
[----:B------:R-:W-:Y:S01]  /*44b0*/  LEA.HI.X.SX32 R17, R112, R89, 0x1, P3 ;  /* 0x0000005970117211 */ /* 0x000fe200018f0eff */
[----:B------:R-:W-:Y:S01]  /*44c0*/  IMAD R8, R214, 0x7c, RZ ;  /* 0x0000007cd6087824 */ /* 0x000fe200078e02ff */
[----:B------:R-:W-:Y:S01]  /*44d0*/  IADD3 R6, P3, PT, R6, R117, RZ ;  /* 0x0000007506067210 */ /* 0x000fe20007f7e0ff */
[----:B------:R-:W-:Y:S01]  /*44e0*/  IMAD.SHL.U32 R113, R11, 0x100, RZ ;  /* 0x000001000b717824 */ /* 0x000fe200078e00ff */
[----:B------:R-:W-:-:S02]  /*44f0*/  LOP3.LUT R11, R7, 0xf00, RZ, 0xe2, !PT ;  /* 0x00000f00070b7812 */ /* 0x000fc400078ee2ff */
[----:B------:R-:W-:Y:S02]  /*4500*/  LEA.HI.X.SX32 R7, R9, R89, 0x1, P3 ;  /* 0x0000005909077211 */ /* 0x000fe400018f0eff */
[----:B------:R-:W-:Y:S02]  /*4510*/  IADD3 R8, P3, PT, R8, R117, RZ ;  /* 0x0000007508087210 */ /* 0x000fe40007f7e0ff */
[----:B------:R-:W-:Y:S01]  /*4520*/  LOP3.LUT R112, R113, 0xf00, RZ, 0xe2, !PT ;  /* 0x00000f0071707812 */ /* 0x000fe200078ee2ff */
[----:B------:R-:W-:Y:S01]  /*4530*/  IMAD R113, R10, 0x1000, R11 ;  /* 0x000010000a717824 */ /* 0x000fe200078e020b */
[----:B------:R-:W-:Y:S01]  /*4540*/  LEA.HI.X.SX32 R9, R96, R89, 0x1, P3 ;  /* 0x0000005960097211 */ /* 0x000fe200018f0eff */
[----:B------:R-:W-:Y:S01]  /*4550*/  IMAD R11, R214, 0x3f, RZ ;  /* 0x0000003fd60b7824 */ /* 0x000fe200078e02ff */
[----:B------:R-:W-:Y:S01]  /*4560*/  IADD3 R10, P3, PT, R158, R117, RZ ;  /* 0x000000759e0a7210 */ /* 0x000fe20007f7e0ff */
[----:B------:R-:W-:Y:S01]  /*4570*/  IMAD R119, R119, 0x1000, R112 ;  /* 0x0000100077777824 */ /* 0x000fe200078e0270 */
[----:B------:R-:W-:Y:S01]  /*4580*/  LOP3.LUT R116, R116, 0xff, RZ, 0xc0, !PT ;  /* 0x000000ff74747812 */ /* 0x000fe200078ec0ff */
[----:B------:R-:W-:Y:S01]  /*4590*/  IMAD R112, R214, 0xd, RZ ;  /* 0x0000000dd6707824 */ /* 0x000fe200078e02ff */
[----:B------:R-:W-:-:S02]  /*45a0*/  LOP3.LUT R124, R124, 0xff, RZ, 0xc0, !PT ;  /* 0x000000ff7c7c7812 */ /* 0x000fc400078ec0ff */
[----:B------:R-:W-:Y:S02]  /*45b0*/  LEA.HI.X.SX32 R11, R11, R89, 0x1, P3 ;  /* 0x000000590b0b7211 */ /* 0x000fe400018f0eff */
[----:B------:R-:W-:Y:S01]  /*45c0*/  IADD3 R158, P3, PT, R88, R117, RZ ;  /* 0x00000075589e7210 */ /* 0x000fe20007f7e0ff */
[----:B------:R-:W-:Y:S02]  /*45d0*/  IMAD.IADD R88, R113, 0x1, R116 ;  /* 0x0000000171587824 */ /* 0x000fe400078e0274 */
[----:B------:R-:W-:Y:S01]  /*45e0*/  IMAD.IADD R119, R119, 0x1, R124 ;  /* 0x0000000177777824 */ /* 0x000fe200078e027c */
[----:B------:R-:W-:Y:S01]  /*45f0*/  LEA.HI.X.SX32 R159, R112, R89, 0x1, P3 ;  /* 0x00000059709f7211 */ /* 0x000fe200018f0eff */
[C---:B------:R-:W-:Y:S01]  /*4600*/  IMAD.SHL.U32 R113, R214.reuse, 0x8, RZ ;  /* 0x00000008d6717824 */ /* 0x040fe200078e00ff */
[----:B------:R-:W-:Y:S02]  /*4610*/  LEA R116, P3, R214, R117, 0x4 ;  /* 0x00000075d6747211 */ /* 0x000fe400078620ff */
[----:B------:R-:W-:-:S02]  /*4620*/  SHF.R.U32.HI R95, RZ, 0x1, R95 ;  /* 0x00000001ff5f7819 */ /* 0x000fc4000001165f */
[--C-:B------:R-:W-:Y:S02]  /*4630*/  PRMT R160, R88, 0x5410, R119.reuse ;  /* 0x0000541058a07816 */ /* 0x100fe40000000077 */
[----:B------:R-:W-:Y:S02]  /*4640*/  PRMT R119, RZ, 0x7610, R119 ;  /* 0x00007610ff777816 */ /* 0x000fe40000000077 */
[----:B------:R-:W-:Y:S02]  /*4650*/  LEA.HI.X.SX32 R117, R113, R89, 0x1, P3 ;  /* 0x0000005971757211 */ /* 0x000fe400018f0eff */
[----:B------:R-:W-:Y:S02]  /*4660*/  LOP3.LUT P3, RZ, R95, 0x1, RZ, 0xc0, !PT ;  /* 0x000000015fff7812 */ /* 0x000fe4000786c0ff */
[----:B------:R-:W-:Y:S01]  /*4670*/  SHF.R.U64 R88, R160, 0x1f, RZ ;  /* 0x0000001fa0587819 */ /* 0x000fe200000012ff */
[----:B------:R-:W5:Y:S01]  /*4680*/  @!P4 LDG.E.U16 R119, desc[UR22][R158.64] ;  /* 0x000000169e77c981 */ /* 0x000f62000c1e1500 */
[----:B------:R-:W-:-:S02]  /*4690*/  PRMT R89, RZ, 0x7610, R89 ;  /* 0x00007610ff597816 */ /* 0x000fc40000000059 */
[----:B------:R-:W-:Y:S02]  /*46a0*/  LOP3.LUT P4, RZ, R88, 0x1, RZ, 0xc0, !PT ;  /* 0x0000000158ff7812 */ /* 0x000fe4000788c0ff */
[----:B------:R-:W-:Y:S02]  /*46b0*/  PRMT R124, RZ, 0x7610, R124 ;  /* 0x00007610ff7c7816 */ /* 0x000fe4000000007c */
[C---:B------:R-:W-:Y:S02]  /*46c0*/  SHF.R.U64 R95, R160.reuse, 0x1d, RZ ;  /* 0x0000001da05f7819 */ /* 0x040fe400000012ff */
[C---:B------:R-:W-:Y:S01]  /*46d0*/  SHF.R.U64 R88, R160.reuse, 0x1e, RZ ;  /* 0x0000001ea0587819 */ /* 0x040fe200000012ff */
[----:B------:R-:W5:Y:S01]  /*46e0*/  @P3 LDG.E.U16 R89, desc[UR22][R70.64] ;  /* 0x0000001646593981 */ /* 0x000f62000c1e1500 */
[----:B------:R-:W-:Y:S02]  /*46f0*/  PRMT R96, RZ, 0x7610, R96 ;  /* 0x00007610ff607816 */ /* 0x000fe40000000060 */
[----:B------:R-:W-:Y:S01]  /*4700*/  LOP3.LUT P3, RZ, R95, 0x1, RZ, 0xc0, !PT ;  /* 0x000000015fff7812 */ /* 0x000fe2000786c0ff */
[----:B------:R1:W5:Y:S01]  /*4710*/  @!P5 LDG.E.U16 R124, desc[UR22][R116.64] ;  /* 0x00000016747cd981 */ /* 0x000362000c1e1500 */
[----:B------:R-:W-:-:S02]  /*4720*/  SHF.R.U64 R95, R160, 0x1c, RZ ;  /* 0x0000001ca05f7819 */ /* 0x000fc400000012ff */
[----:B------:R-:W-:Y:S01]  /*4730*/  LOP3.LUT P6, RZ, R88, 0x1, RZ, 0xc0, !PT ;  /* 0x0000000158ff7812 */ /* 0x000fe200078cc0ff */
[----:B------:R-:W5:Y:S01]  /*4740*/  @P4 LDG.E.U16 R96, desc[UR22][R66.64] ;  /* 0x0000001642604981 */ /* 0x000f62000c1e1500 */
[----:B------:R-:W-:Y:S02]  /*4750*/  PRMT R88, RZ, 0x7610, R88 ;  /* 0x00007610ff587816 */ /* 0x000fe40000000058 */
[----:B------:R-:W-:Y:S02]  /*4760*/  LOP3.LUT P5, RZ, R95, 0x1, RZ, 0xc0, !PT ;  /* 0x000000015fff7812 */ /* 0x000fe400078ac0ff */
[----:B-1----:R-:W-:Y:S02]  /*4770*/  SHF.R.U64 R116, R160, 0x1b, RZ ;  /* 0x0000001ba0747819 */ /* 0x002fe400000012ff */
[----:B------:R1:W5:Y:S01]  /*4780*/  @!P2 LDG.E.U16 R88, desc[UR22][R72.64] ;  /* 0x000000164858a981 */ /* 0x000362000c1e1500 */
[----:B------:R-:W-:Y:S02]  /*4790*/  PRMT R71, RZ, 0x7610, R71 ;  /* 0x00007610ff477816 */ /* 0x000fe40000000047 */
[----:B------:R-:W-:-:S02]  /*47a0*/  LOP3.LUT P4, RZ, R116, 0x1, RZ, 0xc0, !PT ;  /* 0x0000000174ff7812 */ /* 0x000fc4000788c0ff */
[----:B------:R-:W-:Y:S02]  /*47b0*/  SHF.R.U64 R116, R160, 0x1a, RZ ;  /* 0x0000001aa0747819 */ /* 0x000fe400000012ff */
[----:B------:R-:W-:Y:S01]  /*47c0*/  PRMT R95, RZ, 0x7610, R95 ;  /* 0x00007610ff5f7816 */ /* 0x000fe2000000005f */
[----:B------:R-:W5:Y:S01]  /*47d0*/  @P3 LDG.E.U16 R71, desc[UR22][R62.64] ;  /* 0x000000163e473981 */ /* 0x000f62000c1e1500 */
[----:B------:R-:W-:Y:S02]  /*47e0*/  LOP3.LUT P2, RZ, R116, 0x1, RZ, 0xc0, !PT ;  /* 0x0000000174ff7812 */ /* 0x000fe4000784c0ff */
[----:B-1----:R-:W-:Y:S02]  /*47f0*/  SHF.R.U64 R72, R160, 0x19, RZ ;  /* 0x00000019a0487819 */ /* 0x002fe400000012ff */
[----:B------:R-:W-:Y:S01]  /*4800*/  PRMT R70, RZ, 0x7610, R70 ;  /* 0x00007610ff467816 */ /* 0x000fe20000000046 */
[----:B------:R1:W5:Y:S01]  /*4810*/  @P6 LDG.E.U16 R95, desc[UR22][R68.64] ;  /* 0x00000016445f6981 */ /* 0x000362000c1e1500 */
[----:B------:R-:W-:-:S02]  /*4820*/  PRMT R67, RZ, 0x7610, R67 ;  /* 0x00007610ff437816 */ /* 0x000fc40000000043 */
[----:B------:R-:W-:Y:S02]  /*4830*/  LOP3.LUT P3, RZ, R72, 0x1, RZ, 0xc0, !PT ;  /* 0x0000000148ff7812 */ /* 0x000fe4000786c0ff */
[C---:B------:R-:W-:Y:S01]  /*4840*/  SHF.R.U64 R72, R160.reuse, 0x18, RZ ;  /* 0x00000018a0487819 */ /* 0x040fe200000012ff */
[----:B------:R2:W5:Y:S01]  /*4850*/  @P5 LDG.E.U16 R70, desc[UR22][R64.64] ;  /* 0x0000001640465981 */ /* 0x000562000c1e1500 */
[----:B------:R-:W-:Y:S02]  /*4860*/  PRMT R66, RZ, 0x7610, R66 ;  /* 0x00007610ff427816 */ /* 0x000fe40000000042 */
[----:B-1----:R-:W-:Y:S01]  /*4870*/  SHF.R.U64 R68, R160, 0x17, RZ ;  /* 0x00000017a0447819 */ /* 0x002fe200000012ff */
[----:B------:R1:W5:Y:S01]  /*4880*/  @P4 LDG.E.U16 R67, desc[UR22][R58.64] ;  /* 0x000000163a434981 */ /* 0x000362000c1e1500 */
[----:B------:R-:W-:Y:S02]  /*4890*/  LOP3.LUT P5, RZ, R72, 0x1, RZ, 0xc0, !PT ;  /* 0x0000000148ff7812 */ /* 0x000fe400078ac0ff */
[----:B------:R-:W-:Y:S01]  /*48a0*/  LOP3.LUT P4, RZ, R68, 0x1, RZ, 0xc0, !PT ;  /* 0x0000000144ff7812 */ /* 0x000fe2000788c0ff */
[----:B------:R3:W5:Y:S01]  /*48b0*/  @P2 LDG.E.U16 R66, desc[UR22][R60.64] ;  /* 0x000000163c422981 */ /* 0x000762000c1e1500 */
[----:B------:R-:W-:-:S02]  /*48c0*/  SHF.R.U64 R68, R160, 0x16, RZ ;  /* 0x00000016a0447819 */ /* 0x000fc400000012ff */
[----:B------:R-:W-:Y:S02]  /*48d0*/  PRMT R63, RZ, 0x7610, R63 ;  /* 0x00007610ff3f7816 */ /* 0x000fe4000000003f */
[----:B--2---:R-:W-:Y:S02]  /*48e0*/  SHF.R.U64 R64, R160, 0x15, RZ ;  /* 0x00000015a0407819 */ /* 0x004fe400000012ff */
[----:B------:R-:W-:Y:S02]  /*48f0*/  LOP3.LUT P2, RZ, R68, 0x1, RZ, 0xc0, !PT ;  /* 0x0000000144ff7812 */ /* 0x000fe4000784c0ff */
[----:B------:R-:W-:Y:S01]  /*4900*/  PRMT R62, RZ, 0x7610, R62 ;  /* 0x00007610ff3e7816 */ /* 0x000fe2000000003e */
[----:B------:R2:W5:Y:S01]  /*4910*/  @P3 LDG.E.U16 R63, desc[UR22][R18.64] ;  /* 0x00000016123f3981 */ /* 0x000562000c1e1500 */
[----:B-1----:R-:W-:Y:S02]  /*4920*/  PRMT R58, RZ, 0x7610, R58 ;  /* 0x00007610ff3a7816 */ /* 0x002fe4000000003a */
[----:B------:R-:W-:-:S02]  /*4930*/  LOP3.LUT P3, RZ, R64, 0x1, RZ, 0xc0, !PT ;  /* 0x0000000140ff7812 */ /* 0x000fc4000786c0ff */
[C---:B------:R-:W-:Y:S01]  /*4940*/  SHF.R.U64 R64, R160.reuse, 0x14, RZ ;  /* 0x00000014a0407819 */ /* 0x040fe200000012ff */
[----:B------:R-:W5:Y:S01]  /*4950*/  @P5 LDG.E.U16 R62, desc[UR22][R20.64] ;  /* 0x00000016143e5981 */ /* 0x000f62000c1e1500 */
[----:B---3--:R-:W-:Y:S02]  /*4960*/  SHF.R.U64 R60, R160, 0x13, RZ ;  /* 0x00000013a03c7819 */ /* 0x008fe400000012ff */
[----:B------:R-:W-:Y:S01]  /*4970*/  PRMT R59, RZ, 0x7610, R59 ;  /* 0x00007610ff3b7816 */ /* 0x000fe2000000003b */
[----:B------:R-:W5:Y:S01]  /*4980*/  @P4 LDG.E.U16 R58, desc[UR22][R22.64] ;  /* 0x00000016163a4981 */ /* 0x000f62000c1e1500 */
[----:B------:R-:W-:Y:S02]  /*4990*/  LOP3.LUT P5, RZ, R64, 0x1, RZ, 0xc0, !PT ;  /* 0x0000000140ff7812 */ /* 0x000fe400078ac0ff */
[----:B------:R-:W-:Y:S02]  /*49a0*/  LOP3.LUT P4, RZ, R60, 0x1, RZ, 0xc0, !PT ;  /* 0x000000013cff7812 */ /* 0x000fe4000788c0ff */
[----:B------:R-:W-:Y:S01]  /*49b0*/  SHF.R.U64 R61, R160, 0x12, RZ ;  /* 0x00000012a03d7819 */ /* 0x000fe200000012ff */
[----:B------:R-:W5:Y:S01]  /*49c0*/  @P2 LDG.E.U16 R59, desc[UR22][R24.64] ;  /* 0x00000016183b2981 */ /* 0x000f62000c1e1500 */
[----:B------:R-:W-:-:S02]  /*49d0*/  PRMT R60, RZ, 0x7610, R60 ;  /* 0x00007610ff3c7816 */ /* 0x000fc4000000003c */
[----:B--2---:R-:W-:Y:S02]  /*49e0*/  SHF.R.U64 R18, R160, 0x11, RZ ;  /* 0x00000011a0127819 */ /* 0x004fe400000012ff */
[----:B------:R-:W-:Y:S02]  /*49f0*/  LOP3.LUT P2, RZ, R61, 0x1, RZ, 0xc0, !PT ;  /* 0x000000013dff7812 */ /* 0x000fe4000784c0ff */
[----:B------:R-:W-:Y:S01]  /*4a00*/  PRMT R61, RZ, 0x7610, R61 ;  /* 0x00007610ff3d7816 */ /* 0x000fe2000000003d */
[----:B------:R1:W5:Y:S01]  /*4a10*/  @P3 LDG.E.U16 R60, desc[UR22][R26.64] ;  /* 0x000000161a3c3981 */ /* 0x000362000c1e1500 */
[----:B------:R-:W-:Y:S02]  /*4a20*/  LOP3.LUT P3, RZ, R18, 0x1, RZ, 0xc0, !PT ;  /* 0x0000000112ff7812 */ /* 0x000fe4000786c0ff */
[----:B------:R-:W-:Y:S02]  /*4a30*/  SHF.R.U64 R18, R160, 0x10, RZ ;  /* 0x00000010a0127819 */ /* 0x000fe400000012ff */
[----:B------:R-:W-:Y:S01]  /*4a40*/  PRMT R64, RZ, 0x7610, R64 ;  /* 0x00007610ff407816 */ /* 0x000fe20000000040 */
[----:B------:R2:W5:Y:S01]  /*4a50*/  @P5 LDG.E.U16 R61, desc[UR22][R28.64] ;  /* 0x000000161c3d5981 */ /* 0x000562000c1e1500 */
[----:B------:R-:W-:-:S02]  /*4a60*/  LOP3.LUT P5, RZ, R18, 0x1, RZ, 0xc0, !PT ;  /* 0x0000000112ff7812 */ /* 0x000fc400078ac0ff */
[----:B------:R-:W-:Y:S02]  /*4a70*/  SHF.R.U64 R18, R160, 0xf, RZ ;  /* 0x0000000fa0127819 */ /* 0x000fe400000012ff */
[----:B------:R-:W-:Y:S01]  /*4a80*/  PRMT R65, RZ, 0x7610, R65 ;  /* 0x00007610ff417816 */ /* 0x000fe20000000041 */
[----:B------:R3:W5:Y:S01]  /*4a90*/  @P4 LDG.E.U16 R64, desc[UR22][R30.64] ;  /* 0x000000161e404981 */ /* 0x000762000c1e1500 */
[----:B------:R-:W-:Y:S02]  /*4aa0*/  LOP3.LUT P4, RZ, R18, 0x1, RZ, 0xc0, !PT ;  /* 0x0000000112ff7812 */ /* 0x000fe4000788c0ff */
[----:B------:R-:W-:Y:S02]  /*4ab0*/  SHF.R.U64 R18, R160, 0xe, RZ ;  /* 0x0000000ea0127819 */ /* 0x000fe400000012ff */
[----:B-1----:R-:W-:Y:S01]  /*4ac0*/  PRMT R27, RZ, 0x7610, R27 ;  /* 0x00007610ff1b7816 */ /* 0x002fe2000000001b */
[----:B------:R1:W5:Y:S01]  /*4ad0*/  @P2 LDG.E.U16 R65, desc[UR22][R32.64] ;  /* 0x0000001620412981 */ /* 0x000362000c1e1500 */
[----:B------:R-:W-:-:S02]  /*4ae0*/  LOP3.LUT P2, RZ, R18, 0x1, RZ, 0xc0, !PT ;  /* 0x0000000112ff7812 */ /* 0x000fc4000784c0ff */
[----:B------:R-:W-:Y:S02]  /*4af0*/  SHF.R.U64 R18, R160, 0xd, RZ ;  /* 0x0000000da0127819 */ /* 0x000fe400000012ff */
[----:B--2---:R-:W-:Y:S01]  /*4b00*/  PRMT R28, RZ, 0x7610, R28 ;  /* 0x00007610ff1c7816 */ /* 0x004fe2000000001c */
[----:B------:R2:W5:Y:S01]  /*4b10*/  @P3 LDG.E.U16 R27, desc[UR22][R34.64] ;  /* 0x00000016221b3981 */ /* 0x000562000c1e1500 */
[----:B------:R-:W-:Y:S02]  /*4b20*/  LOP3.LUT P3, RZ, R18, 0x1, RZ, 0xc0, !PT ;  /* 0x0000000112ff7812 */ /* 0x000fe4000786c0ff */
[----:B------:R-:W-:Y:S02]  /*4b30*/  SHF.R.U64 R18, R160, 0xc, RZ ;  /* 0x0000000ca0127819 */ /* 0x000fe400000012ff */
[----:B------:R-:W-:Y:S01]  /*4b40*/  PRMT R29, RZ, 0x7610, R29 ;  /* 0x00007610ff1d7816 */ /* 0x000fe2000000001d */
[----:B------:R4:W5:Y:S01]  /*4b50*/  @P5 LDG.E.U16 R28, desc[UR22][R36.64] ;  /* 0x00000016241c5981 */ /* 0x000962000c1e1500 */
[----:B------:R-:W-:-:S02]  /*4b60*/  LOP3.LUT P5, RZ, R18, 0x1, RZ, 0xc0, !PT ;  /* 0x0000000112ff7812 */ /* 0x000fc400078ac0ff */
[----:B------:R-:W-:Y:S02]  /*4b70*/  SHF.R.U64 R18, R160, 0xb, RZ ;  /* 0x0000000ba0127819 */ /* 0x000fe400000012ff */
[----:B---3--:R-:W-:Y:S01]  /*4b80*/  PRMT R30, RZ, 0x7610, R30 ;  /* 0x00007610ff1e7816 */ /* 0x008fe2000000001e */
[----:B------:R3:W5:Y:S01]  /*4b90*/  @P4 LDG.E.U16 R29, desc[UR22][R38.64] ;  /* 0x00000016261d4981 */ /* 0x000762000c1e1500 */
[----:B------:R-:W-:Y:S02]  /*4ba0*/  LOP3.LUT P4, RZ, R18, 0x1, RZ, 0xc0, !PT ;  /* 0x0000000112ff7812 */ /* 0x000fe4000788c0ff */
[----:B------:R-:W-:Y:S02]  /*4bb0*/  SHF.R.U64 R18, R160, 0xa, RZ ;  /* 0x0000000aa0127819 */ /* 0x000fe400000012ff */
[----:B------:R-:W-:Y:S01]  /*4bc0*/  PRMT R31, RZ, 0x7610, R31 ;  /* 0x00007610ff1f7816 */ /* 0x000fe2000000001f */
[----:B------:R0:W5:Y:S01]  /*4bd0*/  @P2 LDG.E.U16 R30, desc[UR22][R40.64] ;  /* 0x00000016281e2981 */ /* 0x000162000c1e1500 */
[----:B------:R-:W-:-:S02]  /*4be0*/  LOP3.LUT P2, RZ, R18, 0x1, RZ, 0xc0, !PT ;  /* 0x0000000112ff7812 */ /* 0x000fc4000784c0ff */
[----:B------:R-:W-:Y:S02]  /*4bf0*/  SHF.R.U64 R18, R160, 0x9, RZ ;  /* 0x00000009a0127819 */ /* 0x000fe400000012ff */
[----:B-1----:R-:W-:Y:S01]  /*4c00*/  PRMT R32, RZ, 0x7610, R32 ;  /* 0x00007610ff207816 */ /* 0x002fe20000000020 */
[----:B------:R1:W5:Y:S01]  /*4c10*/  @P3 LDG.E.U16 R31, desc[UR22][R42.64] ;  /* 0x000000162a1f3981 */ /* 0x000362000c1e1500 */
[----:B------:R-:W-:Y:S02]  /*4c20*/  LOP3.LUT P3, RZ, R18, 0x1, RZ, 0xc0, !PT ;  /* 0x0000000112ff7812 */ /* 0x000fe4000786c0ff */
[----:B------:R-:W-:Y:S02]  /*4c30*/  SHF.R.U64 R18, R160, 0x8, RZ ;  /* 0x00000008a0127819 */ /* 0x000fe400000012ff */
[----:B------:R-:W-:Y:S01]  /*4c40*/  PRMT R33, RZ, 0x7610, R33 ;  /* 0x00007610ff217816 */ /* 0x000fe20000000021 */
[----:B------:R0:W5:Y:S01]  /*4c50*/  @P5 LDG.E.U16 R32, desc[UR22][R44.64] ;  /* 0x000000162c205981 */ /* 0x000162000c1e1500 */
[----:B------:R-:W-:-:S02]  /*4c60*/  LOP3.LUT P5, RZ, R18, 0x1, RZ, 0xc0, !PT ;  /* 0x0000000112ff7812 */ /* 0x000fc400078ac0ff */
[----:B------:R-:W-:Y:S02]  /*4c70*/  SHF.R.U64 R18, R160, 0x7, RZ ;  /* 0x00000007a0127819 */ /* 0x000fe400000012ff */
[----:B--2---:R-:W-:Y:S01]  /*4c80*/  PRMT R34, RZ, 0x7610, R34 ;  /* 0x00007610ff227816 */ /* 0x004fe20000000022 */
[----:B------:R-:W5:Y:S01]  /*4c90*/  @P4 LDG.E.U16 R33, desc[UR22][R46.64] ;  /* 0x000000162e214981 */ /* 0x000f62000c1e1500 */
[----:B------:R-:W-:Y:S02]  /*4ca0*/  LOP3.LUT P4, RZ, R18, 0x1, RZ, 0xc0, !PT ;  /* 0x0000000112ff7812 */ /* 0x000fe4000788c0ff */
[----:B------:R-:W-:Y:S02]  /*4cb0*/  SHF.R.U64 R18, R160, 0x6, RZ ;  /* 0x00000006a0127819 */ /* 0x000fe400000012ff */
[----:B------:R-:W-:Y:S01]  /*4cc0*/  PRMT R35, RZ, 0x7610, R35 ;  /* 0x00007610ff237816 */ /* 0x000fe20000000023 */
[----:B------:R2:W5:Y:S01]  /*4cd0*/  @P2 LDG.E.U16 R34, desc[UR22][R48.64] ;  /* 0x0000001630222981 */ /* 0x000562000c1e1500 */
[----:B------:R-:W-:-:S02]  /*4ce0*/  LOP3.LUT P2, RZ, R18, 0x1, RZ, 0xc0, !PT ;  /* 0x0000000112ff7812 */ /* 0x000fc4000784c0ff */
[----:B------:R-:W-:Y:S02]  /*4cf0*/  SHF.R.U64 R18, R160, 0x5, RZ ;  /* 0x00000005a0127819 */ /* 0x000fe400000012ff */
[----:B----4-:R-:W-:Y:S01]  /*4d00*/  PRMT R36, RZ, 0x7610, R36 ;  /* 0x00007610ff247816 */ /* 0x010fe20000000024 */
[----:B------:R-:W5:Y:S01]  /*4d10*/  @P3 LDG.E.U16 R35, desc[UR22][R50.64] ;  /* 0x0000001632233981 */ /* 0x000f62000c1e1500 */
[----:B------:R-:W-:Y:S02]  /*4d20*/  LOP3.LUT P3, RZ, R18, 0x1, RZ, 0xc0, !PT ;  /* 0x0000000112ff7812 */ /* 0x000fe4000786c0ff */
[----:B------:R-:W-:Y:S02]  /*4d30*/  SHF.R.U64 R18, R160, 0x4, RZ ;  /* 0x00000004a0127819 */ /* 0x000fe400000012ff */
[----:B------:R-:W-:Y:S01]  /*4d40*/  PRMT R37, RZ, 0x7610, R37 ;  /* 0x00007610ff257816 */ /* 0x000fe20000000025 */
[----:B------:R-:W5:Y:S01]  /*4d50*/  @P5 LDG.E.U16 R36, desc[UR22][R52.64] ;  /* 0x0000001634245981 */ /* 0x000f62000c1e1500 */
[----:B------:R-:W-:-:S02]  /*4d60*/  LOP3.LUT P5, RZ, R18, 0x1, RZ, 0xc0, !PT ;  /* 0x0000000112ff7812 */ /* 0x000fc400078ac0ff */
[----:B------:R-:W-:Y:S02]  /*4d70*/  SHF.R.U64 R18, R160, 0x3, RZ ;  /* 0x00000003a0127819 */ /* 0x000fe400000012ff */
[----:B---3--:R-:W-:Y:S01]  /*4d80*/  PRMT R38, RZ, 0x7610, R38 ;  /* 0x00007610ff267816 */ /* 0x008fe20000000026 */
[----:B------:R3:W5:Y:S01]  /*4d90*/  @P4 LDG.E.U16 R37, desc[UR22][R54.64] ;  /* 0x0000001636254981 */ /* 0x000762000c1e1500 */
[----:B------:R-:W-:Y:S02]  /*4da0*/  PRMT R39, RZ, 0x7610, R39 ;  /* 0x00007610ff277816 */ /* 0x000fe40000000027 */
[----:B------:R-:W-:Y:S02]  /*4db0*/  LOP3.LUT P4, RZ, R18, 0x1, RZ, 0xc0, !PT ;  /* 0x0000000112ff7812 */ /* 0x000fe4000788c0ff */
[C---:B------:R-:W-:Y:S01]  /*4dc0*/  SHF.R.U64 R18, R160.reuse, 0x2, RZ ;  /* 0x00000002a0127819 */ /* 0x040fe200000012ff */
[----:B------:R-:W5:Y:S01]  /*4dd0*/  @P2 LDG.E.U16 R38, desc[UR22][R56.64] ;  /* 0x0000001638262981 */ /* 0x000f62000c1e1500 */
[----:B------:R-:W-:-:S02]  /*4de0*/  SHF.R.U64 R160, R160, 0x1, RZ ;  /* 0x00000001a0a07819 */ /* 0x000fc400000012ff */
[----:B------:R-:W-:Y:S01]  /*4df0*/  LOP3.LUT P2, RZ, R18, 0x1, RZ, 0xc0, !PT ;  /* 0x0000000112ff7812 */ /* 0x000fe2000784c0ff */
[----:B------:R-:W5:Y:S01]  /*4e00*/  @P3 LDG.E.U16 R39, desc[UR22][R12.64] ;  /* 0x000000160c273981 */ /* 0x000f62000c1e1500 */
[----:B------:R-:W-:Y:S02]  /*4e10*/  LOP3.LUT P3, RZ, R160, 0x1, RZ, 0xc0, !PT ;  /* 0x00000001a0ff7812 */ /* 0x000fe4000786c0ff */
[----:B0-----:R-:W-:Y:S02]  /*4e20*/  PRMT R41, RZ, 0x7610, R41 ;  /* 0x00007610ff297816 */ /* 0x001fe40000000029 */
[----:B------:R-:W-:Y:S02]  /*4e30*/  PRMT R171, RZ, 0x7610, R171 ;  /* 0x00007610ffab7816 */ /* 0x000fe400000000ab */
[----:B------:R-:W-:-:S05]  /*4e40*/  PRMT R172, RZ, 0x7610, R172 ;  /* 0x00007610ffac7816 */ /* 0x000fca00000000ac */
[----:B------:R-:W5:Y:S04]  /*4e50*/  @P2 LDG.E.U16 R41, desc[UR22][R6.64] ;  /* 0x0000001606292981 */ /* 0x000f68000c1e1500 */
[----:B------:R-:W5:Y:S04]  /*4e60*/  @P3 LDG.E.U16 R171, desc[UR22][R8.64] ;  /* 0x0000001608ab3981 */ /* 0x000f68000c1e1500 */
[----:B------:R-:W5:Y:S01]  /*4e70*/  @!P0 LDG.E.U16 R172, desc[UR22][R10.64] ;  /* 0x000000160aac8981 */ /* 0x000f62000c1e1500 */
[----:B------:R-:W-:Y:S02]  /*4e80*/  LOP3.LUT R116, R3, 0x3f, RZ, 0xc0, !PT ;  /* 0x0000003f03747812 */ /* 0x000fe400078ec0ff */
[----:B-1----:R-:W-:-:S03]  /*4e90*/  PRMT R42, RZ, 0x7610, R42 ;  /* 0x00007610ff2a7816 */ /* 0x002fc6000000002a */
[----:B------:R-:W-:Y:S02]  /*4ea0*/  IMAD R18, R116, R215, RZ ;  /* 0x000000d774127224 */ /* 0x000fe400078e02ff */
[----:B------:R-:W-:Y:S01]  /*4eb0*/  IMAD R125, R125, UR4, RZ ;  /* 0x000000047d7d7c24 */ /* 0x000fe2000f8e02ff */
[----:B------:R-:W5:Y:S01]  /*4ec0*/  @P5 LDG.E.U16 R42, desc[UR22][R14.64] ;  /* 0x000000160e2a5981 */ /* 0x000f62000c1e1500 */
[----:B------:R-:W-:Y:S01]  /*4ed0*/  IMAD R135, R135, UR4, RZ ;  /* 0x0000000487877c24 */ /* 0x000fe2000f8e02ff */
[----:B------:R-:W-:Y:S02]  /*4ee0*/  LEA R22, P5, R18, UR14, 0x1 ;  /* 0x0000000e12167c11 */ /* 0x000fe4000f8a08ff */
[----:B------:R-:W-:Y:S01]  /*4ef0*/  PRMT R40, RZ, 0x7610, R40 ;  /* 0x00007610ff287816 */ /* 0x000fe20000000028 */
[----:B------:R-:W-:Y:S01]  /*4f00*/  IMAD R136, R136, UR4, RZ ;  /* 0x0000000488887c24 */ /* 0x000fe2000f8e02ff */
[----:B------:R-:W-:Y:S01]  /*4f10*/  LEA.HI.X.SX32 R24, R18, UR15, 0x1, P5 ;  /* 0x0000000f12187c11 */ /* 0x000fe2000a8f0eff */
[----:B------:R-:W-:Y:S01]  /*4f20*/  IMAD R145, R145, UR4, RZ ;  /* 0x0000000491917c24 */ /* 0x000fe2000f8e02ff */
[-C--:B------:R-:W-:Y:S01]  /*4f30*/  LEA R45, P6, R125, R22.reuse, 0x1 ;  /* 0x000000167d2d7211 */ /* 0x080fe200078c08ff */
[----:B------:R-:W-:Y:S01]  /*4f40*/  IMAD R138, R138, UR4, RZ ;  /* 0x000000048a8a7c24 */ /* 0x000fe2000f8e02ff */
[----:B------:R-:W-:Y:S01]  /*4f50*/  LEA R166, P5, R135, R22, 0x1 ;  /* 0x0000001687a67211 */ /* 0x000fe200078a08ff */
[----:B------:R0:W5:Y:S01]  /*4f60*/  @P4 LDG.E.U16 R40, desc[UR22][R16.64] ;  /* 0x0000001610284981 */ /* 0x000162000c1e1500 */
[----:B------:R-:W-:Y:S01]  /*4f70*/  LEA.HI.X.SX32 R164, R125, R24, 0x1, P6 ;  /* 0x000000187da47211 */ /* 0x000fe200030f0eff */
[----:B------:R-:W-:Y:S01]  /*4f80*/  IMAD R140, R140, UR4, RZ ;  /* 0x000000048c8c7c24 */ /* 0x000fe2000f8e02ff */
[----:B------:R-:W-:Y:S01]  /*4f90*/  LEA R167, P4, R136, R22, 0x1 ;  /* 0x0000001688a77211 */ /* 0x000fe200078808ff */
[----:B------:R-:W-:Y:S01]  /*4fa0*/  IMAD R153, R153, UR4, RZ ;  /* 0x0000000499997c24 */ /* 0x000fe2000f8e02ff */
[----:B------:R-:W-:Y:S01]  /*4fb0*/  LEA.HI.X.SX32 R169, R135, R24, 0x1, P5 ;  /* 0x0000001887a97211 */ /* 0x000fe200028f0eff */
[----:B------:R-:W-:Y:S01]  /*4fc0*/  IMAD R155, R155, UR4, RZ ;  /* 0x000000049b9b7c24 */ /* 0x000fe2000f8e02ff */
[----:B--2---:R-:W-:-:S02]  /*4fd0*/  LEA R48, P6, R145, R22, 0x1 ;  /* 0x0000001691307211 */ /* 0x004fc400078c08ff */
[----:B------:R-:W-:Y:S01]  /*4fe0*/  LEA R43, P5, R138, R22, 0x1 ;  /* 0x000000168a2b7211 */ /* 0x000fe200078a08ff */
[----:B------:R-:W-:Y:S01]  /*4ff0*/  IMAD R144, R144, UR4, RZ ;  /* 0x0000000490907c24 */ /* 0x000fe2000f8e02ff */
[-C--:B------:R-:W-:Y:S01]  /*5000*/  LEA.HI.X.SX32 R170, R136, R24.reuse, 0x1, P4 ;  /* 0x0000001888aa7211 */ /* 0x080fe200020f0eff */
[----:B------:R-:W-:Y:S01]  /*5010*/  IMAD R151, R151, UR4, RZ ;  /* 0x0000000497977c24 */ /* 0x000fe2000f8e02ff */
[----:B------:R-:W-:Y:S01]  /*5020*/  LEA.HI.X.SX32 R49, R145, R24, 0x1, P6 ;  /* 0x0000001891317211 */ /* 0x000fe200030f0eff */
[----:B------:R-:W-:Y:S01]  /*5030*/  IMAD R152, R152, UR4, RZ ;  /* 0x0000000498987c24 */ /* 0x000fe2000f8e02ff */
[----:B------:R-:W-:Y:S02]  /*5040*/  LEA R44, P4, R140, R22, 0x1 ;  /* 0x000000168c2c7211 */ /* 0x000fe400078808ff */
[----:B------:R-:W-:Y:S02]  /*5050*/  LEA.HI.X.SX32 R168, R138, R24, 0x1, P5 ;  /* 0x000000188aa87211 */ /* 0x000fe400028f0eff */
[----:B---3--:R-:W-:-:S02]  /*5060*/  LEA R54, P6, R153, R22, 0x1 ;  /* 0x0000001699367211 */ /* 0x008fc400078c08ff */
[----:B------:R-:W-:Y:S01]  /*5070*/  LEA R46, P5, R155, R22, 0x1 ;  /* 0x000000169b2e7211 */ /* 0x000fe200078a08ff */
[----:B0-----:R-:W-:Y:S01]  /*5080*/  IMAD R16, R157, UR4, RZ ;  /* 0x000000049d107c24 */ /* 0x001fe2000f8e02ff */
[-C--:B------:R-:W-:Y:S01]  /*5090*/  LEA.HI.X.SX32 R165, R140, R24.reuse, 0x1, P4 ;  /* 0x000000188ca57211 */ /* 0x080fe200020f0eff */
[----:B------:R-:W-:Y:S01]  /*50a0*/  IMAD R130, R130, UR4, RZ ;  /* 0x0000000482827c24 */ /* 0x000fe2000f8e02ff */
[----:B------:R-:W-:Y:S01]  /*50b0*/  LEA.HI.X.SX32 R55, R153, R24, 0x1, P6 ;  /* 0x0000001899377211 */ /* 0x000fe200030f0eff */
[----:B------:R-:W-:Y:S01]  /*50c0*/  IMAD R128, R128, UR4, RZ ;  /* 0x0000000480807c24 */ /* 0x000fe2000f8e02ff */
[----:B------:R-:W-:Y:S01]  /*50d0*/  LEA R50, P4, R144, R22, 0x1 ;  /* 0x0000001690327211 */ /* 0x000fe200078808ff */
[----:B------:R-:W-:Y:S01]  /*50e0*/  IMAD R127, R127, UR4, RZ ;  /* 0x000000047f7f7c24 */ /* 0x000fe2000f8e02ff */
[----:B------:R-:W-:Y:S02]  /*50f0*/  LEA.HI.X.SX32 R47, R155, R24, 0x1, P5 ;  /* 0x000000189b2f7211 */ /* 0x000fe400028f0eff */
[----:B------:R-:W-:-:S02]  /*5100*/  LEA R157, P6, R151, R22, 0x1 ;  /* 0x00000016979d7211 */ /* 0x000fc400078c08ff */
        /* <DEDUP_REMOVED lines=40> */
[----:B------:R-:W-:Y:S01]  /*5390*/  VIADD R117, R4, 0x3f ;  /* 0x0000003f04757836 */ /* 0x000fe20000000000 */
[----:B------:R-:W-:Y:S02]  /*53a0*/  LEA.HI.X.SX32 R142, R14, R24, 0x1, P6 ;  /* 0x000000180e8e7211 */ /* 0x000fe400030f0eff */
        /* <DEDUP_REMOVED lines=11> */
[----:B------:R-:W-:Y:S01]  /*5460*/  ISETP.GT.AND P6, PT, R117, 0x3f, PT ;  /* 0x0000003f7500780c */ /* 0x000fe20003fc4270 */
[----:B------:R-:W-:-:S04]  /*5470*/  @!UP1 UIADD3 UR4, UPT, UPT, -UR7, 0x100000, URZ ;  /* 0x0010000007049890 */ /* 0x000fc8000fffe1ff */
[----:B------:R-:W-:Y:S02]  /*5480*/  @!UP1 USHF.L.U32 UR5, UR4, 0xb, URZ ;  /* 0x0000000b04059899 */ /* 0x000fe400080006ff */
[----:B------:R-:W-:Y:S01]  /*5490*/  @!UP1 USHF.L.U32 UR4, UR4, 0x1, URZ ;  /* 0x0000000104049899 */ /* 0x000fe200080006ff */
[----:B------:R-:W-:Y:S02]  /*54a0*/  LEA R133, P5, R16, R22, 0x1 ;  /* 0x0000001610857211 */ /* 0x000fe400078a08ff */
[----:B------:R-:W-:Y:S02]  /*54b0*/  LEA.HI.X.SX32 R141, R15, R24, 0x1, P4 ;  /* 0x000000180f8d7211 */ /* 0x000fe400020f0eff */
[----:B------:R-:W-:Y:S02]  /*54c0*/  LEA R132, P4, R18, R22, 0x1 ;  /* 0x0000001612847211 */ /* 0x000fe400078808ff */
[----:B------:R-:W-:Y:S01]  /*54d0*/  LEA.HI.X.SX32 R138, R16, R24, 0x1, P5 ;  /* 0x00000018108a7211 */ /* 0x000fe200028f0eff */
[----:B------:R-:W-:Y:S01]  /*54e0*/  VOTEU.ALL UP1, P1 ;  /* 0x0000000000ff7886 */ /* 0x000fe20000820000 */
[----:B------:R-:W-:-:S02]  /*54f0*/  LEA R131, P5, R19, R22, 0x1 ;  /* 0x0000001613837211 */ /* 0x000fc400078a08ff */
[----:B------:R-:W-:Y:S02]  /*5500*/  LEA.HI.X.SX32 R137, R18, R24, 0x1, P4 ;  /* 0x0000001812897211 */ /* 0x000fe400020f0eff */
[C---:B------:R-:W-:Y:S01]  /*5510*/  LEA R127, P4, R20.reuse, R22, 0x1 ;  /* 0x00000016147f7211 */ /* 0x040fe200078808ff */
[----:B------:R0:W1:Y:S01]  /*5520*/  @!UP1 SYNCS.EXCH.64 URZ, [UR9+0x4008], UR4 ;  /* 0x0040080409ff95b2 */ /* 0x0000620008000100 */
[----:B------:R-:W-:Y:S02]  /*5530*/  LEA.HI.X.SX32 R136, R19, R24, 0x1, P5 ;  /* 0x0000001813887211 */ /* 0x000fe400028f0eff */
[----:B------:R-:W-:Y:S02]  /*5540*/  LEA R126, P5, R21, R22, 0x1 ;  /* 0x00000016157e7211 */ /* 0x000fe400078a08ff */
[----:B------:R-:W-:Y:S02]  /*5550*/  LEA.HI.X.SX32 R130, R20, R24, 0x1, P4 ;  /* 0x0000001814827211 */ /* 0x000fe400020f0eff */
[----:B------:R-:W-:-:S02]  /*5560*/  ISETP.LT.AND P4, PT, R116, R4, P6 ;  /* 0x000000047400720c */ /* 0x000fc40003781270 */
[----:B------:R-:W-:Y:S01]  /*5570*/  LEA.HI.X.SX32 R129, R21, R24, 0x1, P5 ;  /* 0x0000001815817211 */ /* 0x000fe200028f0eff */
[----:B0-----:R-:W-:Y:S10]  /*5580*/  @!P6 BRA `(.L_x_6) ;  /* 0x000000000084e947 */ /* 0x001ff40003800000 */
[----:B-----5:R-:W-:Y:S02]  /*5590*/  PRMT R27, R27, 0x5410, R28 ;  /* 0x000054101b1b7816 */ /* 0x020fe4000000001c */
[----:B------:R-:W-:Y:S02]  /*55a0*/  PRMT R28, R29, 0x5410, R30 ;  /* 0x000054101d1c7816 */ /* 0x000fe4000000001e */
[----:B------:R-:W-:Y:S02]  /*55b0*/  PRMT R29, R31, 0x5410, R32 ;  /* 0x000054101f1d7816 */ /* 0x000fe40000000020 */
[----:B------:R-:W-:Y:S02]  /*55c0*/  PRMT R30, R33, 0x5410, R34 ;  /* 0x00005410211e7816 */ /* 0x000fe40000000022 */
[----:B------:R-:W-:Y:S02]  /*55d0*/  PRMT R31, R35, 0x5410, R36 ;  /* 0x00005410231f7816 */ /* 0x000fe40000000024 */
[----:B------:R-:W-:-:S02]  /*55e0*/  PRMT R4, R123, 0x5410, R122 ;  /* 0x000054107b047816 */ /* 0x000fc4000000007a */
[----:B------:R-:W-:Y:S02]  /*55f0*/  PRMT R5, R120, 0x5410, R5 ;  /* 0x0000541078057816 */ /* 0x000fe40000000005 */
        /* <DEDUP_REMOVED lines=24> */
[----:B------:R-:W-:-:S04]  /*5780*/  PRMT R35, R171, 0x5410, R172 ;  /* 0x00005410ab237816 */ /* 0x000fc800000000ac */
[----:B------:R0:W-:Y:S03]  /*5790*/  STTM.x32 tmem[UR10+0x40], R4 ;  /* 0x00004004000079ed */ /* 0x0001e600082c000a */
.L_x_6:
[----:B------:R-:W2:Y:S01]  /*57a0*/  FENCE.VIEW.ASYNC.T ;  /* 0x00000000000073c6 */ /* 0x000ea20000000200 */
[----:B0-----:R-:W-:Y:S01]  /*57b0*/  PRMT R4, RZ, 0x7610, R4 ;  /* 0x00007610ff047816 */ /* 0x001fe20000000004 */
[----:B-----5:R-:W-:Y:S01]  /*57c0*/  IMAD.MOV.U32 R36, RZ, RZ, R166 ;  /* 0x000000ffff247224 */ /* 0x020fe200078e00a6 */
[----:B------:R-:W-:Y:S01]  /*57d0*/  PRMT R8, RZ, 0x7610, R8 ;  /* 0x00007610ff087816 */ /* 0x000fe20000000008 */
[----:B------:R-:W-:Y:S01]  /*57e0*/  IMAD.MOV.U32 R37, RZ, RZ, R169 ;  /* 0x000000ffff257224 */ /* 0x000fe200078e00a9 */
[----:B-12---:R-:W-:Y:S01]  /*57f0*/  BAR.SYNC.DEFER_BLOCKING 0x0 ;  /* 0x0000000000007b1d */ /* 0x006fe20000010000 */
[----:B------:R-:W-:Y:S01]  /*5800*/  PRMT R12, RZ, 0x7610, R12 ;  /* 0x00007610ff0c7816 */ /* 0x000fe2000000000c */
[----:B------:R-:W-:Y:S01]  /*5810*/  IMAD.MOV.U32 R42, RZ, RZ, R45 ;  /* 0x000000ffff2a7224 */ /* 0x000fe200078e002d */
        /* <DEDUP_REMOVED lines=58> */
[----:B------:R-:W2:Y:S01]  /*5bc0*/  @P4 LDG.E.U16 R4, desc[UR22][R36.64] ;  /* 0x0000001624044981 */ /* 0x000ea2000c1e1500 */
[----:B------:R-:W-:-:S02]  /*5bd0*/  IMAD.MOV.U32 R81, RZ, RZ, R147 ;  /* 0x000000ffff517224 */ /* 0x000fc400078e0093 */
[----:B------:R-:W-:Y:S01]  /*5be0*/  IMAD.MOV.U32 R88, RZ, RZ, R133 ;  /* 0x000000ffff587224 */ /* 0x000fe200078e0085 */
[----:B------:R-:W3:Y:S01]  /*5bf0*/  @P4 LDG.E.U16 R8, desc[UR22][R44.64] ;  /* 0x000000162c084981 */ /* 0x000ee2000c1e1500 */
[----:B------:R-:W-:Y:S02]  /*5c00*/  IMAD.MOV.U32 R89, RZ, RZ, R138 ;  /* 0x000000ffff597224 */ /* 0x000fe400078e008a */
[----:B------:R-:W-:Y:S01]  /*5c10*/  IMAD.MOV.U32 R96, RZ, RZ, R127 ;  /* 0x000000ffff607224 */ /* 0x000fe200078e007f */
[----:B------:R-:W4:Y:S01]  /*5c20*/  @P4 LDG.E.U16 R12, desc[UR22][R52.64] ;  /* 0x00000016340c4981 */ /* 0x000f22000c1e1500 */
[----:B------:R-:W-:Y:S02]  /*5c30*/  IMAD.MOV.U32 R97, RZ, RZ, R130 ;  /* 0x000000ffff617224 */ /* 0x000fe400078e0082 */
[----:B------:R-:W-:Y:S01]  /*5c40*/  IMAD.MOV.U32 R58, RZ, RZ, R160 ;  /* 0x000000ffff3a7224 */ /* 0x000fe200078e00a0 */
[----:B------:R-:W4:Y:S01]  /*5c50*/  @P4 LDG.E.U16 R16, desc[UR22][R60.64] ;  /* 0x000000163c104981 */ /* 0x000f22000c1e1500 */
[----:B------:R-:W-:-:S02]  /*5c60*/  IMAD.MOV.U32 R43, RZ, RZ, R164 ;  /* 0x000000ffff2b7224 */ /* 0x000fc400078e00a4 */
[----:B------:R-:W-:Y:S01]  /*5c70*/  IMAD.MOV.U32 R59, RZ, RZ, R163 ;  /* 0x000000ffff3b7224 */ /* 0x000fe200078e00a3 */
[----:B------:R-:W4:Y:S01]  /*5c80*/  @P4 LDG.E.U16 R20, desc[UR22][R68.64] ;  /* 0x0000001644144981 */ /* 0x000f22000c1e1500 */
        /* <DEDUP_REMOVED lines=12> */
[----:B------:R-:W-:Y:S01]  /*5d50*/  IMAD.MOV.U32 R99, RZ, RZ, R129 ;  /* 0x000000ffff637224 */ /* 0x000fe200078e0081 */
[----:B------:R-:W-:Y:S01]  /*5d60*/  SHF.R.S32.HI R118, RZ, 0x1f, R115 ;  /* 0x0000001fff767819 */ /* 0x000fe20000011473 */
[----:B------:R-:W0:Y:S01]  /*5d70*/  LDCU UR5, c[0x0][0x3a0] ;  /* 0x00007400ff0577ac */ /* 0x000e220008000800 */
[----:B------:R-:W4:Y:S04]  /*5d80*/  @P4 LDG.E.U16 R9, desc[UR22][R46.64] ;  /* 0x000000162e094981 */ /* 0x000f28000c1e1500 */
        /* <DEDUP_REMOVED lines=21> */
[----:B------:R-:W4:Y:S01]  /*5ee0*/  @P4 LDG.E.U16 R35, desc[UR22][R98.64] ;  /* 0x0000001662234981 */ /* 0x000f22000c1e1500 */
[----:B------:R-:W-:Y:S01]  /*5ef0*/  SHF.L.U64.HI R115, R115, 0x1, R118 ;  /* 0x0000000173737819 */ /* 0x000fe20000010276 */
[----:B------:R-:W-:Y:S01]  /*5f00*/  IMAD.SHL.U32 R118, R214, 0x40, RZ ;  /* 0x00000040d6767824 */ /* 0x000fe200078e00ff */
[----:B------:R-:W-:Y:S01]  /*5f10*/  SHF.R.S32.HI R119, RZ, 0x6, R3 ;  /* 0x00000006ff777819 */ /* 0x000fe20000011403 */
[----:B------:R-:W-:-:S02]  /*5f20*/  IMAD.SHL.U32 R116, R116, 0x2, RZ ;  /* 0x0000000274747824 */ /* 0x000fc400078e00ff */
[----:B------:R-:W-:Y:S01]  /*5f30*/  IMAD.WIDE R114, R118, 0x2, R114 ;  /* 0x0000000276727825 */ /* 0x000fe200078e0272 */
[----:B------:R-:W-:-:S04]  /*5f40*/  SGXT R119, R119, 0x1 ;  /* 0x000000017777781a */ /* 0x000fc80000000200 */
[----:B------:R-:W-:Y:S02]  /*5f50*/  LOP3.LUT R119, R116, 0x90, R119, 0x78, !PT ;  /* 0x0000009074777812 */ /* 0x000fe400078e7877 */
[----:B------:R-:W-:Y:S02]  /*5f60*/  IADD3 R120, P3, PT, R114, UR12, RZ ;  /* 0x0000000c72787c10 */ /* 0x000fe4000ff7e0ff */
[----:B------:R-:W-:Y:S02]  /*5f70*/  LOP3.LUT R114, R119, 0x20, RZ, 0x3c, !PT ;  /* 0x0000002077727812 */ /* 0x000fe400078e3cff */
[----:B------:R-:W-:Y:S02]  /*5f80*/  IADD3.X R122, PT, PT, R115, UR13, RZ, P3, !PT ;  /* 0x0000000d737a7c10 */ /* 0x000fe40009ffe4ff */
[----:B------:R-:W-:Y:S01]  /*5f90*/  LOP3.LUT R115, R119, 0x40, RZ, 0x3c, !PT ;  /* 0x0000004077737812 */ /* 0x000fe200078e3cff */
[----:B0-----:R-:W-:-:S04]  /*5fa0*/  UIADD3 UR7, UPT, UPT, UR5, 0x3f, URZ ;  /* 0x0000003f05077890 */ /* 0x001fc8000fffe0ff */
[----:B------:R-:W-:-:S04]  /*5fb0*/  USHF.R.S32.HI UR5, URZ, 0x1f, UR7 ;  /* 0x0000001fff057899 */ /* 0x000fc80008011407 */
[----:B------:R-:W-:Y:S01]  /*5fc0*/  ULEA.HI UR7, UR5, UR7, URZ, 0x6 ;  /* 0x0000000705077291 */ /* 0x000fe2000f8f30ff */
[----:B------:R-:W-:Y:S01]  /*5fd0*/  ISETP.NE.U32.AND P0, PT, R143, RZ, PT ;  /* 0x000000ff8f00720c */ /* 0x000fe20003f05070 */
[----:B------:R-:W-:Y:S02]  /*5fe0*/  UIADD3 UR5, UPT, UPT, UR9, 0x2000, URZ ;  /* 0x0000200009057890 */ /* 0x000fe4000fffe0ff */
[----:B------:R-:W-:Y:S01]  /*5ff0*/  USHF.R.S32.HI UR7, URZ, 0x6, UR7 ;  /* 0x00000006ff077899 */ /* 0x000fe20008011407 */
[----:B------:R-:W-:Y:S01]  /*6000*/  ISETP.LT.OR P2, PT, R117, 0x40, P0 ;  /* 0x000000407500780c */ /* 0x000fe20000741670 */
[----:B------:R-:W-:Y:S02]  /*6010*/  USHF.R.U32.HI UR5, URZ, 0x4, UR5 ;  /* 0x00000004ff057899 */ /* 0x000fe40008011605 */
[----:B------:R-:W-:Y:S02]  /*6020*/  UISETP.LT.AND UP1, UPT, UR7, 0x1, UPT ;  /* 0x000000010700788c */ /* 0x000fe4000bf21270 */
[----:B------:R-:W-:-:S02]  /*6030*/  USGXT.U32 UR18, UR5, 0xe ;  /* 0x0000000e0512789a */ /* 0x000fc40008000000 */
[----:B------:R-:W-:Y:S02]  /*6040*/  USEL UR5, UR7, 0x1, !UP1 ;  /* 0x0000000107057887 */ /* 0x000fe4000c800000 */
[----:B------:R-:W-:Y:S02]  /*6050*/  UIADD3 UR14, UP1, UPT, UR18, 0x2, URZ ;  /* 0x00000002120e7890 */ /* 0x000fe4000ff3e0ff */
[----:B------:R-:W-:Y:S01]  /*6060*/  UIADD3 UR7, UPT, UPT, UR5, -0x1, URZ ;  /* 0xffffffff05077890 */ /* 0x000fe2000fffe0ff */
[----:B------:R-:W-:Y:S01]  /*6070*/  UMOV UR4, URZ ;  /* 0x000000ff00047c82 */ /* 0x000fe20008000000 */
[----:B------:R-:W-:Y:S02]  /*6080*/  UIADD3 UR11, UPT, UPT, UR8, 0x40, URZ ;  /* 0x00000040080b7890 */ /* 0x000fe4000fffe0ff */
[----:B------:R-:W-:Y:S02]  /*6090*/  UIADD3.X UR15, UPT, UPT, UR4, 0x40004040, URZ, UP1, !UPT ;  /* 0x40004040040f7890 */ /* 0x000fe40008ffe4ff */
[----:B------:R-:W-:Y:S01]  /*60a0*/  UISETP.NE.U32.AND UP1, UPT, UR7, URZ, UPT ;  /* 0x000000ff0700728c */ /* 0x000fe2000bf25070 */
[----:B------:R-:W-:-:S02]  /*60b0*/  IMAD.SHL.U32 R215, R215, 0x40, RZ ;  /* 0x00000040d7d77824 */ /* 0x000fc400078e00ff */
[C---:B------:R-:W-:Y:S02]  /*60c0*/  IMAD R213, R214.reuse, 0xf, RZ ;  /* 0x0000000fd6d57824 */ /* 0x040fe400078e02ff */
[C---:B------:R-:W-:Y:S02]  /*60d0*/  IMAD.SHL.U32 R211, R214.reuse, 0x10, RZ ;  /* 0x00000010d6d37824 */ /* 0x040fe400078e00ff */
[C---:B------:R-:W-:Y:S02]  /*60e0*/  IMAD R209, R214.reuse, 0x11, RZ ;  /* 0x00000011d6d17824 */ /* 0x040fe400078e02ff */
[C---:B------:R-:W-:Y:S02]  /*60f0*/  IMAD R207, R214.reuse, 0x12, RZ ;  /* 0x00000012d6cf7824 */ /* 0x040fe400078e02ff */
[C---:B------:R-:W-:Y:S02]  /*6100*/  IMAD R205, R214.reuse, 0x13, RZ ;  /* 0x00000013d6cd7824 */ /* 0x040fe400078e02ff */
[----:B------:R-:W-:-:S02]  /*6110*/  IMAD R203, R214, 0x14, RZ ;  /* 0x00000014d6cb7824 */ /* 0x000fc400078e02ff */
[C---:B------:R-:W-:Y:S02]  /*6120*/  IMAD R201, R214.reuse, 0x15, RZ ;  /* 0x00000015d6c97824 */ /* 0x040fe400078e02ff */
[C---:B------:R-:W-:Y:S02]  /*6130*/  IMAD R199, R214.reuse, 0x16, RZ ;  /* 0x00000016d6c77824 */ /* 0x040fe400078e02ff */
        /* <DEDUP_REMOVED lines=9> */
[----:B------:R-:W-:-:S02]  /*61d0*/  IMAD.SHL.U32 R179, R214, 0x20, RZ ;  /* 0x00000020d6b37824 */ /* 0x000fc400078e00ff */
        /* <DEDUP_REMOVED lines=26> */
[----:B------:R-:W-:Y:S01]  /*6380*/  IMAD R125, R214, 0x3b, RZ ;  /* 0x0000003bd67d7824 */ /* 0x000fe200078e02ff */
[----:B--2---:R0:W-:Y:S04]  /*6390*/  STS.U16 [R119+UR9], R4 ;  /* 0x0000000477007988 */ /* 0x0041e80008000409 */
[----:B---3--:R-:W-:Y:S04]  /*63a0*/  STS.U16 [R119+UR9+0x400], R8 ;  /* 0x0004000877007988 */ /* 0x008fe80008000409 */
[----:B----4-:R-:W-:Y:S01]  /*63b0*/  STS.U16 [R119+UR9+0x800], R12 ;  /* 0x0008000c77007988 */ /* 0x010fe20008000409 */
[----:B0-----:R-:W-:-:S03]  /*63c0*/  LOP3.LUT R4, R119, 0x60, RZ, 0x3c, !PT ;  /* 0x0000006077047812 */ /* 0x001fc600078e3cff */
[----:B------:R-:W-:Y:S04]  /*63d0*/  STS.U16 [R119+UR9+0xc00], R16 ;  /* 0x000c001077007988 */ /* 0x000fe80008000409 */
[----:B------:R-:W-:Y:S04]  /*63e0*/  STS.U16 [R119+UR9+0x1000], R20 ;  /* 0x0010001477007988 */ /* 0x000fe80008000409 */
[----:B------:R-:W-:Y:S04]  /*63f0*/  STS.U16 [R119+UR9+0x1400], R24 ;  /* 0x0014001877007988 */ /* 0x000fe80008000409 */
[----:B------:R-:W-:Y:S04]  /*6400*/  STS.U16 [R119+UR9+0x1800], R28 ;  /* 0x0018001c77007988 */ /* 0x000fe80008000409 */
[----:B------:R-:W-:Y:S04]  /*6410*/  STS.U16 [R119+UR9+0x1c00], R32 ;  /* 0x001c002077007988 */ /* 0x000fe80008000409 */
[----:B------:R0:W-:Y:S04]  /*6420*/  STS.U16 [R114+UR9+0x100], R5 ;  /* 0x0001000572007988 */ /* 0x0001e80008000409 */
        /* <DEDUP_REMOVED lines=22> */
[----:B------:R1:W-:Y:S01]  /*6590*/  STS.U16 [R4+UR9+0x1f00], R35 ;  /* 0x001f002304007988 */ /* 0x0003e20008000409 */
[----:B------:R2:W-:Y:S06]  /*65a0*/  MEMBAR.ALL.CTA ;  /* 0x0000000000007992 */ /* 0x0005ec0000008000 */
[----:B--2---:R-:W2:Y:S01]  /*65b0*/  FENCE.VIEW.ASYNC.S ;  /* 0x00000000000073c6 */ /* 0x004ea20000000000 */
[----:B0-----:R-:W-:Y:S01]  /*65c0*/  SHF.R.S32.HI R5, RZ, 0x1f, R214 ;  /* 0x0000001fff057819 */ /* 0x001fe200000114d6 */
[----:B------:R-:W-:-:S02]  /*65d0*/  IMAD R123, R214, 0x3c, RZ ;  /* 0x0000003cd67b7824 */ /* 0x000fc400078e02ff */
[C---:B------:R-:W-:Y:S02]  /*65e0*/  IMAD R121, R214.reuse, 0x3d, RZ ;  /* 0x0000003dd6797824 */ /* 0x040fe400078e02ff */
[----:B------:R-:W-:Y:S01]  /*65f0*/  IMAD R119, R214, 0x3e, RZ ;  /* 0x0000003ed6777824 */ /* 0x000fe200078e02ff */
[----:B--2---:R-:W-:Y:S06]  /*6600*/  BAR.SYNC.DEFER_BLOCKING 0x0 ;  /* 0x0000000000007b1d */ /* 0x004fec0000010000 */
[----:B-1----:R-:W-:Y:S05]  /*6610*/  @P2 BRA `(.L_x_7) ;  /* 0x0000000000702947 */ /* 0x002fea0003800000 */
[----:B------:R-:W-:Y:S01]  /*6620*/  USHF.R.U32.HI UR12, URZ, 0x4, UR9 ;  /* 0x00000004ff0c7899 */ /* 0x000fe20008011609 */
[----:B------:R-:W-:Y:S01]  /*6630*/  UMOV UR4, URZ ;  /* 0x000000ff00047c82 */ /* 0x000fe20008000000 */
[----:B------:R-:W-:Y:S02]  /*6640*/  UIADD3 UR16, UPT, UPT, UR8, 0x48, URZ ;  /* 0x0000004808107890 */ /* 0x000fe4000fffe0ff */
[----:B------:R-:W-:Y:S02]  /*6650*/  USGXT.U32 UR12, UR12, 0xe ;  /* 0x0000000e0c0c789a */ /* 0x000fe40008000000 */
[----:B------:R-:W-:Y:S02]  /*6660*/  UIADD3 UR17, UPT, UPT, UR8, 0x50, URZ ;  /* 0x0000005008117890 */ /* 0x000fe4000fffe0ff */
[----:B------:R-:W-:Y:S02]  /*6670*/  UIADD3 UR26, UP2, UPT, UR12, 0x2, URZ ;  /* 0x000000020c1a7890 */ /* 0x000fe4000ff5e0ff */
[----:B------:R-:W-:-:S02]  /*6680*/  UIADD3 UR19, UPT, UPT, UR8, 0x58, URZ ;  /* 0x0000005808137890 */ /* 0x000fc4000fffe0ff */
[----:B------:R-:W-:Y:S01]  /*6690*/  UIADD3.X UR27, UPT, UPT, UR4, 0x40004040, URZ, UP2, !UPT ;  /* 0x40004040041b7890 */ /* 0x000fe200097fe4ff */
[----:B------:R-:W-:Y:S01]  /*66a0*/  UMOV UR28, 0x0 ;  /* 0x00000000001c7882 */ /* 0x000fe20000000000 */
[----:B------:R-:W-:Y:S02]  /*66b0*/  UMOV UR29, 0x8100010 ;  /* 0x08100010001d7882 */ /* 0x000fe40000000000 */
[----:B------:R-:W-:Y:S02]  /*66c0*/  UIADD3.64 UR20, UPT, UPT, UR26, 0x2, URZ ;  /* 0x000000021a147897 */ /* 0x000fe4000fffe0ff */
[----:B------:R-:W-:Y:S01]  /*66d0*/  UIADD3.64 UR24, UPT, UPT, UR26, 0x4, URZ ;  /* 0x000000041a187897 */ /* 0x000fe2000fffe0ff */
[----:B------:R-:W-:Y:S01]  /*66e0*/  UMOV UR13, 0x40004040 ;  /* 0x40004040000d7882 */ /* 0x000fe20000000000 */
[----:B------:R-:W-:Y:S01]  /*66f0*/  UMOV UR30, 0x0 ;  /* 0x00000000001e7882 */ /* 0x000fe20000000000 */
[----:B------:R-:W-:Y:S01]  /*6700*/  UMOV UR31, 0x8100010 ;  /* 0x08100010001f7882 */ /* 0x000fe20000000000 */
[----:B------:R-:W-:Y:S01]  /*6710*/  UMOV UR32, 0x0 ;  /* 0x0000000000207882 */ /* 0x000fe20000000000 */
[----:B------:R-:W-:Y:S01]  /*6720*/  UMOV UR33, 0x8100010 ;  /* 0x0810001000217882 */ /* 0x000fe20000000000 */
[----:B------:R-:W-:Y:S01]  /*6730*/  UMOV UR4, UR6 ;  /* 0x0000000600047c82 */ /* 0x000fe20008000000 */
[----:B------:R-:W-:Y:S01]  /*6740*/  UMOV UR5, URZ ;  /* 0x000000ff00057c82 */ /* 0x000fe20008000000 */
[----:B------:R0:W-:Y:S01]  /*6750*/  UTCHMMA tmem[UR11], gdesc[UR12], tmem[UR8], tmem[UR28], idesc[UR29], !UPT ;  /* 0x00ff1c0c0b0079ea */ /* 0x0001e2000f800008 */
[----:B------:R-:W-:Y:S01]  /*6760*/  UMOV UR34, 0x0 ;  /* 0x0000000000227882 */ /* 0x000fe20000000000 */
[----:B------:R-:W-:Y:S01]  /*6770*/  UMOV UR35, 0x8100010 ;  /* 0x0810001000237882 */ /* 0x000fe20000000000 */
[----:B------:R0:W-:Y:S01]  /*6780*/  UTCHMMA tmem[UR16], gdesc[UR26], tmem[UR8], tmem[UR30], idesc[UR31], UPT ;  /* 0x00ff1e1a100079ea */ /* 0x0001e2000b800008 */
[----:B------:R-:W-:Y:S01]  /*6790*/  UMOV UR4, UR4 ;  /* 0x0000000400047c82 */ /* 0x000fe20008000000 */
[----:B------:R0:W-:Y:S01]  /*67a0*/  UTCHMMA tmem[UR17], gdesc[UR20], tmem[UR8], tmem[UR32], idesc[UR33], UPT ;  /* 0x00ff2014110079ea */ /* 0x0001e2000b800008 */
[----:B------:R0:W-:Y:S01]  /*67b0*/  UTCHMMA tmem[UR19], gdesc[UR24], tmem[UR8], tmem[UR34], idesc[UR35], UPT ;  /* 0x00ff2218130079ea */ /* 0x0001e2000b800008 */
[----:B------:R0:W-:Y:S01]  /*67c0*/  UTCBAR [UR4], URZ ;  /* 0x000000ff040073e9 */ /* 0x0001e200080000ff */
[----:B------:R-:W-:Y:S01]  /*67d0*/  NOP ;  /* 0x0000000000007918 */ /* 0x000fe20000000000 */
.L_x_7:
[C---:B------:R-:W-:Y:S01]  /*67e0*/  SHF.L.U64.HI R116, R214.reuse, 0x1, R5 ;  /* 0x00000001d6747819 */ /* 0x040fe20000010205 */
[----:B------:R-:W-:Y:S01]  /*67f0*/  IMAD R117, R214, 0x3f, RZ ;  /* 0x0000003fd6757824 */ /* 0x000fe200078e02ff */
[----:B0-----:R-:W-:Y:S01]  /*6800*/  UMOV UR4, URZ ;  /* 0x000000ff00047c82 */ /* 0x001fe20008000000 */
[----:B------:R-:W-:Y:S05]  /*6810*/  BRA.U !UP1, `(.L_x_8) ;  /* 0x0000002909947547 */ /* 0x000fea000b800000 */
[----:B------:R-:W-:Y:S01]  /*6820*/  IMAD.MOV.U32 R114, RZ, RZ, R120 ;  /* 0x000000ffff727224 */ /* 0x000fe200078e0078 */
[----:B------:R-:W-:Y:S01]  /*6830*/  UIADD3.64 UR24, UPT, UPT, UR14, 0x2, URZ ;  /* 0x000000020e187897 */ /* 0x000fe2000fffe0ff */
[----:B------:R-:W-:Y:S01]  /*6840*/  IMAD.MOV.U32 R115, RZ, RZ, R122 ;  /* 0x000000ffff737224 */ /* 0x000fe200078e007a */
[----:B------:R-:W-:Y:S01]  /*6850*/  UIADD3.64 UR26, UPT, UPT, UR14, 0x4, URZ ;  /* 0x000000040e1a7897 */ /* 0x000fe2000fffe0ff */
[----:B------:R-:W-:Y:S01]  /*6860*/  UMOV UR19, UR7 ;  /* 0x0000000700137c82 */ /* 0x000fe20008000000 */
[----:B------:R-:W-:Y:S01]  /*6870*/  UMOV UR20, 0x1 ;  /* 0x0000000100147882 */ /* 0x000fe20000000000 */
[----:B------:R-:W-:-:S09]  /*6880*/  UMOV UR5, URZ ;  /* 0x000000ff00057c82 */ /* 0x000fd20008000000 */
.L_x_11:
[----:B-1----:R-:W-:Y:S02]  /*6890*/  SHF.R.S32.HI R7, RZ, 0x1f, R100 ;  /* 0x0000001fff077819 */ /* 0x002fe40000011464 */
[----:B------:R-:W-:Y:S02]  /*68a0*/  SHF.R.S32.HI R9, RZ, 0x1f, R106 ;  /* 0x0000001fff097819 */ /* 0x000fe4000001146a */
[C---:B------:R-:W-:Y:S02]  /*68b0*/  ISETP.GT.AND P4, PT, R111.reuse, 0x2, PT ;  /* 0x000000026f00780c */ /* 0x040fe40003f84270 */
[----:B------:R-:W-:Y:S02]  /*68c0*/  ISETP.GT.AND P3, PT, R111, 0x3, PT ;  /* 0x000000036f00780c */ /* 0x000fe40003f64270 */
[C---:B------:R-:W-:Y:S02]  /*68d0*/  LEA R6, P6, R100.reuse, R114, 0x1 ;  /* 0x0000007264067211 */ /* 0x040fe400078c08ff */
[----:B------:R-:W-:-:S02]  /*68e0*/  SHF.L.U64.HI R4, R100, 0x1, R7 ;  /* 0x0000000164047819 */ /* 0x000fc40000010207 */
[----:B------:R-:W-:Y:S02]  /*68f0*/  SHF.R.S32.HI R14, RZ, 0x1f, R101 ;  /* 0x0000001fff0e7819 */ /* 0x000fe40000011465 */
[----:B------:R-:W-:Y:S01]  /*6900*/  ISETP.GT.AND P2, PT, R111, 0x4, PT ;  /* 0x000000046f00780c */ /* 0x000fe20003f44270 */
[----:B------:R-:W-:Y:S01]  /*6910*/  IMAD.X R7, R115, 0x1, R4, P6 ;  /* 0x0000000173077824 */ /* 0x000fe200030e0604 */
[CC--:B------:R-:W-:Y:S02]  /*6920*/  LEA R8, P5, R106.reuse, R114.reuse, 0x1 ;  /* 0x000000726a087211 */ /* 0x0c0fe400078a08ff */
[----:B------:R-:W-:Y:S02]  /*6930*/  SHF.L.U64.HI R12, R106, 0x1, R9 ;  /* 0x000000016a0c7819 */ /* 0x000fe40000010209 */
[C---:B------:R-:W-:Y:S02]  /*6940*/  LEA R10, P6, R101.reuse, R114, 0x1 ;  /* 0x00000072650a7211 */ /* 0x040fe400078c08ff */
[----:B------:R-:W-:Y:S01]  /*6950*/  SHF.L.U64.HI R14, R101, 0x1, R14 ;  /* 0x00000001650e7819 */ /* 0x000fe2000001020e */
[----:B------:R-:W-:Y:S01]  /*6960*/  IMAD.X R9, R115, 0x1, R12, P5 ;  /* 0x0000000173097824 */ /* 0x000fe200028e060c */
[----:B------:R-:W-:-:S02]  /*6970*/  PRMT R5, RZ, 0x7610, R5 ;  /* 0x00007610ff057816 */ /* 0x000fc40000000005 */
[----:B------:R-:W-:Y:S01]  /*6980*/  PRMT R124, RZ, 0x7610, R124 ;  /* 0x00007610ff7c7816 */ /* 0x000fe2000000007c */
[----:B------:R-:W-:Y:S01]  /*6990*/  IMAD.X R11, R115, 0x1, R14, P6 ;  /* 0x00000001730b7824 */ /* 0x000fe200030e060e */
[----:B------:R-:W-:Y:S02]  /*69a0*/  SHF.R.S32.HI R4, RZ, 0x1f, R103 ;  /* 0x0000001fff047819 */ /* 0x000fe40000011467 */
[----:B------:R-:W-:Y:S01]  /*69b0*/  PRMT R122, RZ, 0x7610, R122 ;  /* 0x00007610ff7a7816 */ /* 0x000fe2000000007a */
[----:B------:R0:W2:Y:S01]  /*69c0*/  @P4 LDG.E.U16 R5, desc[UR22][R6.64] ;  /* 0x0000001606054981 */ /* 0x0000a2000c1e1500 */
[C---:B------:R-:W-:Y:S02]  /*69d0*/  LEA R12, P6, R103.reuse, R114, 0x1 ;  /* 0x00000072670c7211 */ /* 0x040fe400078c08ff */
[----:B------:R-:W-:Y:S01]  /*69e0*/  SHF.L.U64.HI R4, R103, 0x1, R4 ;  /* 0x0000000167047819 */ /* 0x000fe20000010204 */
[----:B------:R1:W2:Y:S01]  /*69f0*/  @P3 LDG.E.U16 R124, desc[UR22][R8.64] ;  /* 0x00000016087c3981 */ /* 0x0002a2000c1e1500 */
[----:B------:R-:W-:-:S02]  /*6a00*/  SHF.R.S32.HI R14, RZ, 0x1f, R105 ;  /* 0x0000001fff0e7819 */ /* 0x000fc40000011469 */
[C---:B------:R-:W-:Y:S01]  /*6a10*/  ISETP.GT.AND P4, PT, R111.reuse, 0x5, PT ;  /* 0x000000056f00780c */ /* 0x040fe20003f84270 */
[----:B------:R3:W4:Y:S01]  /*6a20*/  @P2 LDG.E.U16 R122, desc[UR22][R10.64] ;  /* 0x000000160a7a2981 */ /* 0x000722000c1e1500 */
[----:B------:R-:W-:Y:S01]  /*6a30*/  ISETP.GT.AND P3, PT, R111, 0x6, PT ;  /* 0x000000066f00780c */ /* 0x000fe20003f64270 */
[----:B------:R-:W-:Y:S01]  /*6a40*/  IMAD.X R13, R115, 0x1, R4, P6 ;  /* 0x00000001730d7824 */ /* 0x000fe200030e0604 */
[----:B0-----:R-:W-:Y:S02]  /*6a50*/  SHF.R.S32.HI R7, RZ, 0x1f, R108 ;  /* 0x0000001fff077819 */ /* 0x001fe4000001146c */
[----:B------:R-:W-:Y:S02]  /*6a60*/  ISETP.GT.AND P2, PT, R111, 0x7, PT ;  /* 0x000000076f00780c */ /* 0x000fe40003f44270 */
[C---:B------:R-:W-:Y:S02]  /*6a70*/  LEA R6, P5, R105.reuse, R114, 0x1 ;  /* 0x0000007269067211 */ /* 0x040fe400078a08ff */
[----:B------:R-:W-:-:S02]  /*6a80*/  SHF.L.U64.HI R14, R105, 0x1, R14 ;  /* 0x00000001690e7819 */ /* 0x000fc4000001020e */
[C---:B-1----:R-:W-:Y:S02]  /*6a90*/  LEA R8, P6, R108.reuse, R114, 0x1 ;  /* 0x000000726c087211 */ /* 0x042fe400078c08ff */
[----:B------:R-:W-:Y:S01]  /*6aa0*/  SHF.L.U64.HI R4, R108, 0x1, R7 ;  /* 0x000000016c047819 */ /* 0x000fe20000010207 */
[C---:B------:R-:W-:Y:S01]  /*6ab0*/  IMAD.X R7, R115.reuse, 0x1, R14, P5 ;  /* 0x0000000173077824 */ /* 0x040fe200028e060e */
[----:B------:R-:W-:Y:S02]  /*6ac0*/  PRMT R219, RZ, 0x7610, R219 ;  /* 0x00007610ffdb7816 */ /* 0x000fe400000000db */
[----:B------:R-:W-:Y:S01]  /*6ad0*/  PRMT R34, RZ, 0x7610, R34 ;  /* 0x00007610ff227816 */ /* 0x000fe20000000022 */
[----:B------:R-:W-:Y:S01]  /*6ae0*/  IMAD.X R9, R115, 0x1, R4, P6 ;  /* 0x0000000173097824 */ /* 0x000fe200030e0604 */
[----:B------:R-:W-:Y:S02]  /*6af0*/  PRMT R35, RZ, 0x7610, R35 ;  /* 0x00007610ff237816 */ /* 0x000fe40000000023 */
[----:B------:R-:W-:Y:S01]  /*6b00*/  SHF.R.S32.HI R4, RZ, 0x1f, R113 ;  /* 0x0000001fff047819 */ /* 0x000fe20000011471 */
[----:B------:R0:W4:Y:S01]  /*6b10*/  @P4 LDG.E.U16 R219, desc[UR22][R12.64] ;  /* 0x000000160cdb4981 */ /* 0x000122000c1e1500 */
[----:B------:R-:W-:-:S02]  /*6b20*/  SHF.R.S32.HI R14, RZ, 0x1f, R109 ;  /* 0x0000001fff0e7819 */ /* 0x000fc4000001146d */
[C---:B------:R-:W-:Y:S01]  /*6b30*/  ISETP.GT.AND P4, PT, R111.reuse, 0x8, PT ;  /* 0x000000086f00780c */ /* 0x040fe20003f84270 */
[----:B------:R1:W5:Y:S01]  /*6b40*/  @P3 LDG.E.U16 R34, desc[UR22][R6.64] ;  /* 0x0000001606223981 */ /* 0x000362000c1e1500 */
[----:B------:R-:W-:Y:S02]  /*6b50*/  ISETP.GT.AND P3, PT, R111, 0x9, PT ;  /* 0x000000096f00780c */ /* 0x000fe40003f64270 */
[CC--:B---3--:R-:W-:Y:S01]  /*6b60*/  LEA R10, P6, R113.reuse, R114.reuse, 0x1 ;  /* 0x00000072710a7211 */ /* 0x0c8fe200078c08ff */
[----:B------:R3:W5:Y:S01]  /*6b70*/  @P2 LDG.E.U16 R35, desc[UR22][R8.64] ;  /* 0x0000001608232981 */ /* 0x000762000c1e1500 */
[----:B------:R-:W-:Y:S02]  /*6b80*/  SHF.L.U64.HI R4, R113, 0x1, R4 ;  /* 0x0000000171047819 */ /* 0x000fe40000010204 */
[----:B------:R-:W-:Y:S02]  /*6b90*/  ISETP.GT.AND P2, PT, R111, 0xa, PT ;  /* 0x0000000a6f00780c */ /* 0x000fe40003f44270 */
[----:B0-----:R-:W-:Y:S01]  /*6ba0*/  LEA R12, P5, R109, R114, 0x1 ;  /* 0x000000726d0c7211 */ /* 0x001fe200078a08ff */
[----:B------:R-:W-:Y:S01]  /*6bb0*/  IMAD.X R11, R115, 0x1, R4, P6 ;  /* 0x00000001730b7824 */ /* 0x000fe200030e0604 */
[----:B-1----:R-:W-:-:S02]  /*6bc0*/  SHF.R.S32.HI R7, RZ, 0x1f, R102 ;  /* 0x0000001fff077819 */ /* 0x002fc40000011466 */
[----:B------:R-:W-:Y:S02]  /*6bd0*/  SHF.L.U64.HI R14, R109, 0x1, R14 ;  /* 0x000000016d0e7819 */ /* 0x000fe4000001020e */
[C---:B------:R-:W-:Y:S02]  /*6be0*/  LEA R6, P6, R102.reuse, R114, 0x1 ;  /* 0x0000007266067211 */ /* 0x040fe400078c08ff */
[----:B------:R-:W-:Y:S01]  /*6bf0*/  SHF.L.U64.HI R4, R102, 0x1, R7 ;  /* 0x0000000166047819 */ /* 0x000fe20000010207 */
[C---:B------:R-:W-:Y:S01]  /*6c00*/  IMAD.X R13, R115.reuse, 0x1, R14, P5 ;  /* 0x00000001730d7824 */ /* 0x040fe200028e060e */
[----:B------:R-:W-:Y:S02]  /*6c10*/  PRMT R120, RZ, 0x7610, R120 ;  /* 0x00007610ff787816 */ /* 0x000fe40000000078 */
[----:B------:R-:W-:Y:S01]  /*6c20*/  PRMT R217, RZ, 0x7610, R217 ;  /* 0x00007610ffd97816 */ /* 0x000fe200000000d9 */
[----:B------:R-:W-:Y:S01]  /*6c30*/  IMAD.X R7, R115, 0x1, R4, P6 ;  /* 0x0000000173077824 */ /* 0x000fe200030e0604 */
[----:B---3--:R-:W-:-:S02]  /*6c40*/  SHF.R.S32.HI R9, RZ, 0x1f, R110 ;  /* 0x0000001fff097819 */ /* 0x008fc4000001146e */
[----:B------:R-:W-:Y:S01]  /*6c50*/  PRMT R30, RZ, 0x7610, R30 ;  /* 0x00007610ff1e7816 */ /* 0x000fe2000000001e */
[----:B------:R0:W5:Y:S01]  /*6c60*/  @P4 LDG.E.U16 R120, desc[UR22][R10.64] ;  /* 0x000000160a784981 */ /* 0x000162000c1e1500 */
[C---:B------:R-:W-:Y:S02]  /*6c70*/  LEA R8, P6, R110.reuse, R114, 0x1 ;  /* 0x000000726e087211 */ /* 0x040fe400078c08ff */
[----:B------:R-:W-:Y:S01]  /*6c80*/  SHF.L.U64.HI R4, R110, 0x1, R9 ;  /* 0x000000016e047819 */ /* 0x000fe20000010209 */
[----:B------:R1:W5:Y:S01]  /*6c90*/  @P3 LDG.E.U16 R217, desc[UR22][R12.64] ;  /* 0x000000160cd93981 */ /* 0x000362000c1e1500 */
[----:B------:R-:W-:Y:S02]  /*6ca0*/  SHF.R.S32.HI R15, RZ, 0x1f, R104 ;  /* 0x0000001fff0f7819 */ /* 0x000fe40000011468 */
[C---:B------:R-:W-:Y:S01]  /*6cb0*/  ISETP.GT.AND P3, PT, R111.reuse, 0xc, PT ;  /* 0x0000000c6f00780c */ /* 0x040fe20003f64270 */
[----:B------:R3:W5:Y:S01]  /*6cc0*/  @P2 LDG.E.U16 R30, desc[UR22][R6.64] ;  /* 0x00000016061e2981 */ /* 0x000762000c1e1500 */
[----:B------:R-:W-:Y:S01]  /*6cd0*/  ISETP.GT.AND P4, PT, R111, 0xb, PT ;  /* 0x0000000b6f00780c */ /* 0x000fe20003f84270 */
[----:B------:R-:W-:Y:S01]  /*6ce0*/  IMAD.X R9, R115, 0x1, R4, P6 ;  /* 0x0000000173097824 */ /* 0x000fe200030e0604 */
[----:B0-----:R-:W-:-:S02]  /*6cf0*/  SHF.R.S32.HI R11, RZ, 0x1f, R112 ;  /* 0x0000001fff0b7819 */ /* 0x001fc40000011470 */
[----:B------:R-:W-:Y:S02]  /*6d00*/  ISETP.GT.AND P2, PT, R111, 0xd, PT ;  /* 0x0000000d6f00780c */ /* 0x000fe40003f44270 */
[-C--:B------:R-:W-:Y:S02]  /*6d10*/  LEA R10, P5, R104, R114.reuse, 0x1 ;  /* 0x00000072680a7211 */ /* 0x080fe400078a08ff */
[----:B-1----:R-:W-:Y:S02]  /*6d20*/  LEA R12, P6, R112, R114, 0x1 ;  /* 0x00000072700c7211 */ /* 0x002fe400078c08ff */
[----:B---3--:R-:W-:Y:S02]  /*6d30*/  SHF.L.U64.HI R6, R104, 0x1, R15 ;  /* 0x0000000168067819 */ /* 0x008fe4000001020f */
[----:B------:R-:W-:Y:S02]  /*6d40*/  SHF.L.U64.HI R4, R112, 0x1, R11 ;  /* 0x0000000170047819 */ /* 0x000fe4000001020b */
[----:B------:R-:W-:Y:S01]  /*6d50*/  PRMT R32, RZ, 0x7610, R32 ;  /* 0x00007610ff207816 */ /* 0x000fe20000000020 */
[C---:B------:R-:W-:Y:S01]  /*6d60*/  IMAD.X R11, R115.reuse, 0x1, R6, P5 ;  /* 0x00000001730b7824 */ /* 0x040fe200028e0606 */
[----:B------:R-:W-:Y:S01]  /*6d70*/  PRMT R31, RZ, 0x7610, R31 ;  /* 0x00007610ff1f7816 */ /* 0x000fe2000000001f */
[----:B------:R-:W-:Y:S01]  /*6d80*/  IMAD.X R13, R115, 0x1, R4, P6 ;  /* 0x00000001730d7824 */ /* 0x000fe200030e0604 */
[----:B------:R-:W-:-:S02]  /*6d90*/  PRMT R33, RZ, 0x7610, R33 ;  /* 0x00007610ff217816 */ /* 0x000fc40000000021 */
[----:B------:R-:W-:Y:S01]  /*6da0*/  SHF.R.S32.HI R4, RZ, 0x1f, R107 ;  /* 0x0000001fff047819 */ /* 0x000fe2000001146b */
[----:B------:R-:W5:Y:S01]  /*6db0*/  @P3 LDG.E.U16 R32, desc[UR22][R10.64] ;  /* 0x000000160a203981 */ /* 0x000f62000c1e1500 */
[----:B------:R-:W-:Y:S02]  /*6dc0*/  SHF.R.S32.HI R14, RZ, 0x1f, R213 ;  /* 0x0000001fff0e7819 */ /* 0x000fe400000114d5 */
[----:B------:R-:W-:Y:S01]  /*6dd0*/  ISETP.GT.AND P3, PT, R111, 0xf, PT ;  /* 0x0000000f6f00780c */ /* 0x000fe20003f64270 */
[----:B------:R0:W5:Y:S01]  /*6de0*/  @P4 LDG.E.U16 R31, desc[UR22][R8.64] ;  /* 0x00000016081f4981 */ /* 0x000162000c1e1500 */
[C---:B------:R-:W-:Y:S02]  /*6df0*/  LEA R6, P6, R107.reuse, R114, 0x1 ;  /* 0x000000726b067211 */ /* 0x040fe400078c08ff */
[----:B------:R-:W-:Y:S01]  /*6e00*/  SHF.L.U64.HI R4, R107, 0x1, R4 ;  /* 0x000000016b047819 */ /* 0x000fe20000010204 */
[----:B------:R1:W5:Y:S01]  /*6e10*/  @P2 LDG.E.U16 R33, desc[UR22][R12.64] ;  /* 0x000000160c212981 */ /* 0x000362000c1e1500 */
[----:B------:R-:W-:-:S02]  /*6e20*/  ISETP.GT.AND P4, PT, R111, 0xe, PT ;  /* 0x0000000e6f00780c */ /* 0x000fc40003f84270 */
[----:B------:R-:W-:Y:S02]  /*6e30*/  SHF.R.S32.HI R16, RZ, 0x1f, R211 ;  /* 0x0000001fff107819 */ /* 0x000fe400000114d3 */
[----:B------:R-:W-:Y:S02]  /*6e40*/  ISETP.GT.AND P2, PT, R111, 0x10, PT ;  /* 0x000000106f00780c */ /* 0x000fe40003f44270 */
[CC--:B0-----:R-:W-:Y:S02]  /*6e50*/  LEA R8, P5, R213.reuse, R114.reuse, 0x1 ;  /* 0x00000072d5087211 */ /* 0x0c1fe400078a08ff */
[----:B------:R-:W-:Y:S01]  /*6e60*/  SHF.L.U64.HI R14, R213, 0x1, R14 ;  /* 0x00000001d50e7819 */ /* 0x000fe2000001020e */
[----:B------:R-:W-:Y:S01]  /*6e70*/  IMAD.X R7, R115, 0x1, R4, P6 ;  /* 0x0000000173077824 */ /* 0x000fe200030e0604 */
[C---:B------:R-:W-:Y:S02]  /*6e80*/  LEA R10, P6, R211.reuse, R114, 0x1 ;  /* 0x00000072d30a7211 */ /* 0x040fe400078c08ff */
[----:B------:R-:W-:Y:S01]  /*6e90*/  SHF.L.U64.HI R16, R211, 0x1, R16 ;  /* 0x00000001d3107819 */ /* 0x000fe20000010210 */
[----:B------:R-:W-:Y:S01]  /*6ea0*/  IMAD.X R9, R115, 0x1, R14, P5 ;  /* 0x0000000173097824 */ /* 0x000fe200028e060e */
[----:B------:R-:W-:-:S02]  /*6eb0*/  PRMT R28, RZ, 0x7610, R28 ;  /* 0x00007610ff1c7816 */ /* 0x000fc4000000001c */
[----:B------:R-:W-:Y:S01]  /*6ec0*/  PRMT R29, RZ, 0x7610, R29 ;  /* 0x00007610ff1d7816 */ /* 0x000fe2000000001d */
[----:B------:R-:W-:Y:S01]  /*6ed0*/  IMAD.X R11, R115, 0x1, R16, P6 ;  /* 0x00000001730b7824 */ /* 0x000fe200030e0610 */
[----:B------:R-:W-:Y:S02]  /*6ee0*/  PRMT R25, RZ, 0x7610, R25 ;  /* 0x00007610ff197816 */ /* 0x000fe40000000019 */
[----:B------:R-:W-:Y:S01]  /*6ef0*/  SHF.R.S32.HI R4, RZ, 0x1f, R209 ;  /* 0x0000001fff047819 */ /* 0x000fe200000114d1 */
[----:B------:R-:W5:Y:S01]  /*6f00*/  @P3 LDG.E.U16 R28, desc[UR22][R8.64] ;  /* 0x00000016081c3981 */ /* 0x000f62000c1e1500 */
[----:B------:R-:W-:Y:S02]  /*6f10*/  SHF.R.S32.HI R16, RZ, 0x1f, R207 ;  /* 0x0000001fff107819 */ /* 0x000fe400000114cf */
[----:B------:R-:W-:Y:S01]  /*6f20*/  ISETP.GT.AND P3, PT, R111, 0x12, PT ;  /* 0x000000126f00780c */ /* 0x000fe20003f64270 */
[----:B------:R0:W5:Y:S01]  /*6f30*/  @P4 LDG.E.U16 R29, desc[UR22][R6.64] ;  /* 0x00000016061d4981 */ /* 0x000162000c1e1500 */
[----:B-1----:R-:W-:-:S02]  /*6f40*/  LEA R12, P6, R209, R114, 0x1 ;  /* 0x00000072d10c7211 */ /* 0x002fc400078c08ff */
[----:B------:R-:W-:Y:S01]  /*6f50*/  SHF.L.U64.HI R4, R209, 0x1, R4 ;  /* 0x00000001d1047819 */ /* 0x000fe20000010204 */
[----:B------:R1:W5:Y:S01]  /*6f60*/  @P2 LDG.E.U16 R25, desc[UR22][R10.64] ;  /* 0x000000160a192981 */ /* 0x000362000c1e1500 */
[C---:B------:R-:W-:Y:S02]  /*6f70*/  ISETP.GT.AND P4, PT, R111.reuse, 0x11, PT ;  /* 0x000000116f00780c */ /* 0x040fe40003f84270 */
[----:B------:R-:W-:Y:S02]  /*6f80*/  ISETP.GT.AND P2, PT, R111, 0x13, PT ;  /* 0x000000136f00780c */ /* 0x000fe40003f44270 */
[CC--:B------:R-:W-:Y:S02]  /*6f90*/  LEA R14, P5, R207.reuse, R114.reuse, 0x1 ;  /* 0x00000072cf0e7211 */ /* 0x0c0fe400078a08ff */
[----:B0-----:R-:W-:Y:S02]  /*6fa0*/  SHF.R.S32.HI R6, RZ, 0x1f, R205 ;  /* 0x0000001fff067819 */ /* 0x001fe400000114cd */
[----:B------:R-:W-:Y:S01]  /*6fb0*/  SHF.L.U64.HI R16, R207, 0x1, R16 ;  /* 0x00000001cf107819 */ /* 0x000fe20000010210 */
[----:B------:R-:W-:Y:S01]  /*6fc0*/  IMAD.X R13, R115, 0x1, R4, P6 ;  /* 0x00000001730d7824 */ /* 0x000fe200030e0604 */
[----:B------:R-:W-:-:S02]  /*6fd0*/  LEA R8, P6, R205, R114, 0x1 ;  /* 0x00000072cd087211 */ /* 0x000fc400078c08ff */
[----:B------:R-:W-:Y:S01]  /*6fe0*/  SHF.L.U64.HI R6, R205, 0x1, R6 ;  /* 0x00000001cd067819 */ /* 0x000fe20000010206 */
[C---:B------:R-:W-:Y:S01]  /*6ff0*/  IMAD.X R15, R115.reuse, 0x1, R16, P5 ;  /* 0x00000001730f7824 */ /* 0x040fe200028e0610 */
[----:B------:R-:W-:Y:S02]  /*7000*/  PRMT R20, RZ, 0x7610, R20 ;  /* 0x00007610ff147816 */ /* 0x000fe40000000014 */
[----:B------:R-:W-:Y:S02]  /*7010*/  PRMT R24, RZ, 0x7610, R24 ;  /* 0x00007610ff187816 */ /* 0x000fe40000000018 */
[----:B------:R-:W-:Y:S01]  /*7020*/  SHF.R.S32.HI R4, RZ, 0x1f, R203 ;  /* 0x0000001fff047819 */ /* 0x000fe200000114cb */
[----:B------:R-:W-:Y:S01]  /*7030*/  IMAD.X R9, R115, 0x1, R6, P6 ;  /* 0x0000000173097824 */ /* 0x000fe200030e0606 */
[----:B------:R-:W-:Y:S01]  /*7040*/  PRMT R23, RZ, 0x7610, R23 ;  /* 0x00007610ff177816 */ /* 0x000fe20000000017 */
[----:B------:R0:W5:Y:S01]  /*7050*/  @P3 LDG.E.U16 R20, desc[UR22][R14.64] ;  /* 0x000000160e143981 */ /* 0x000162000c1e1500 */
[----:B-1----:R-:W-:-:S02]  /*7060*/  LEA R10, P6, R203, R114, 0x1 ;  /* 0x00000072cb0a7211 */ /* 0x002fc400078c08ff */
[----:B------:R-:W-:Y:S01]  /*7070*/  SHF.L.U64.HI R4, R203, 0x1, R4 ;  /* 0x00000001cb047819 */ /* 0x000fe20000010204 */
[----:B------:R1:W5:Y:S01]  /*7080*/  @P4 LDG.E.U16 R24, desc[UR22][R12.64] ;  /* 0x000000160c184981 */ /* 0x000362000c1e1500 */
[----:B------:R-:W-:Y:S02]  /*7090*/  ISETP.GT.AND P4, PT, R111, 0x14, PT ;  /* 0x000000146f00780c */ /* 0x000fe40003f84270 */
[----:B------:R-:W-:Y:S01]  /*70a0*/  SHF.R.S32.HI R16, RZ, 0x1f, R201 ;  /* 0x0000001fff107819 */ /* 0x000fe200000114c9 */
[----:B------:R3:W5:Y:S01]  /*70b0*/  @P2 LDG.E.U16 R23, desc[UR22][R8.64] ;  /* 0x0000001608172981 */ /* 0x000762000c1e1500 */
[----:B0-----:R-:W-:Y:S01]  /*70c0*/  SHF.R.S32.HI R14, RZ, 0x1f, R199 ;  /* 0x0000001fff0e7819 */ /* 0x001fe200000114c7 */
[----:B------:R-:W-:Y:S01]  /*70d0*/  IMAD.X R11, R115, 0x1, R4, P6 ;  /* 0x00000001730b7824 */ /* 0x000fe200030e0604 */
[C---:B------:R-:W-:Y:S02]  /*70e0*/  ISETP.GT.AND P3, PT, R111.reuse, 0x15, PT ;  /* 0x000000156f00780c */ /* 0x040fe40003f64270 */
[----:B------:R-:W-:-:S02]  /*70f0*/  ISETP.GT.AND P2, PT, R111, 0x16, PT ;  /* 0x000000166f00780c */ /* 0x000fc40003f44270 */
[CC--:B-1----:R-:W-:Y:S02]  /*7100*/  LEA R12, P6, R199.reuse, R114.reuse, 0x1 ;  /* 0x00000072c70c7211 */ /* 0x0c2fe400078c08ff */
[----:B------:R-:W-:Y:S02]  /*7110*/  SHF.L.U64.HI R14, R199, 0x1, R14 ;  /* 0x00000001c70e7819 */ /* 0x000fe4000001020e */
[C---:B------:R-:W-:Y:S02]  /*7120*/  LEA R6, P5, R201.reuse, R114, 0x1 ;  /* 0x00000072c9067211 */ /* 0x040fe400078a08ff */
[----:B------:R-:W-:Y:S01]  /*7130*/  SHF.L.U64.HI R16, R201, 0x1, R16 ;  /* 0x00000001c9107819 */ /* 0x000fe20000010210 */
[C---:B------:R-:W-:Y:S01]  /*7140*/  IMAD.X R13, R115.reuse, 0x1, R14, P6 ;  /* 0x00000001730d7824 */ /* 0x040fe200030e060e */
[----:B------:R-:W-:Y:S02]  /*7150*/  PRMT R18, RZ, 0x7610, R18 ;  /* 0x00007610ff127816 */ /* 0x000fe40000000012 */
[----:B------:R-:W-:Y:S01]  /*7160*/  PRMT R21, RZ, 0x7610, R21 ;  /* 0x00007610ff157816 */ /* 0x000fe20000000015 */
[----:B------:R-:W-:Y:S01]  /*7170*/  IMAD.X R7, R115, 0x1, R16, P5 ;  /* 0x0000000173077824 */ /* 0x000fe200028e0610 */
[----:B------:R-:W-:-:S02]  /*7180*/  PRMT R4, RZ, 0x7610, R4 ;  /* 0x00007610ff047816 */ /* 0x000fc40000000004 */
[----:B------:R-:W-:Y:S01]  /*7190*/  SHF.R.S32.HI R14, RZ, 0x1f, R197 ;  /* 0x0000001fff0e7819 */ /* 0x000fe200000114c5 */
[----:B------:R0:W5:Y:S01]  /*71a0*/  @P4 LDG.E.U16 R18, desc[UR22][R10.64] ;  /* 0x000000160a124981 */ /* 0x000162000c1e1500 */
[C---:B---3--:R-:W-:Y:S02]  /*71b0*/  LEA R8, P6, R197.reuse, R114, 0x1 ;  /* 0x00000072c5087211 */ /* 0x048fe400078c08ff */
[----:B------:R-:W-:Y:S01]  /*71c0*/  SHF.L.U64.HI R14, R197, 0x1, R14 ;  /* 0x00000001c50e7819 */ /* 0x000fe2000001020e */
[----:B------:R1:W5:Y:S01]  /*71d0*/  @P3 LDG.E.U16 R21, desc[UR22][R6.64] ;  /* 0x0000001606153981 */ /* 0x000362000c1e1500 */
[C---:B------:R-:W-:Y:S02]  /*71e0*/  ISETP.GT.AND P4, PT, R111.reuse, 0x17, PT ;  /* 0x000000176f00780c */ /* 0x040fe40003f84270 */
[----:B------:R-:W-:Y:S01]  /*71f0*/  SHF.R.S32.HI R16, RZ, 0x1f, R195 ;  /* 0x0000001fff107819 */ /* 0x000fe200000114c3 */
[----:B------:R3:W5:Y:S01]  /*7200*/  @P2 LDG.E.U16 R4, desc[UR22][R12.64] ;  /* 0x000000160c042981 */ /* 0x000762000c1e1500 */
[----:B------:R-:W-:-:S02]  /*7210*/  ISETP.GT.AND P3, PT, R111, 0x18, PT ;  /* 0x000000186f00780c */ /* 0x000fc40003f64270 */
[----:B------:R-:W-:Y:S02]  /*7220*/  SHF.R.S32.HI R22, RZ, 0x1f, R193 ;  /* 0x0000001fff167819 */ /* 0x000fe400000114c1 */
[----:B------:R-:W-:Y:S01]  /*7230*/  ISETP.GT.AND P2, PT, R111, 0x19, PT ;  /* 0x000000196f00780c */ /* 0x000fe20003f44270 */
[----:B------:R-:W-:Y:S01]  /*7240*/  IMAD.X R9, R115, 0x1, R14, P6 ;  /* 0x0000000173097824 */ /* 0x000fe200030e060e */
[CC--:B0-----:R-:W-:Y:S02]  /*7250*/  LEA R10, P5, R195.reuse, R114.reuse, 0x1 ;  /* 0x00000072c30a7211 */ /* 0x0c1fe400078a08ff */
[----:B-1----:R-:W-:Y:S02]  /*7260*/  SHF.L.U64.HI R6, R195, 0x1, R16 ;  /* 0x00000001c3067819 */ /* 0x002fe40000010210 */
[C---:B---3--:R-:W-:Y:S02]  /*7270*/  LEA R12, P6, R193.reuse, R114, 0x1 ;  /* 0x00000072c10c7211 */ /* 0x048fe400078c08ff */
[----:B------:R-:W-:-:S02]  /*7280*/  SHF.L.U64.HI R22, R193, 0x1, R22 ;  /* 0x00000001c1167819 */ /* 0x000fc40000010216 */
[----:B------:R-:W-:Y:S01]  /*7290*/  PRMT R19, RZ, 0x7610, R19 ;  /* 0x00007610ff137816 */ /* 0x000fe20000000013 */
[C---:B------:R-:W-:Y:S01]  /*72a0*/  IMAD.X R11, R115.reuse, 0x1, R6, P5 ;  /* 0x00000001730b7824 */ /* 0x040fe200028e0606 */
[----:B------:R-:W-:Y:S01]  /*72b0*/  PRMT R16, RZ, 0x7610, R16 ;  /* 0x00007610ff107816 */ /* 0x000fe20000000010 */
[----:B------:R-:W-:Y:S01]  /*72c0*/  IMAD.X R13, R115, 0x1, R22, P6 ;  /* 0x00000001730d7824 */ /* 0x000fe200030e0616 */
[----:B------:R-:W-:Y:S02]  /*72d0*/  PRMT R17, RZ, 0x7610, R17 ;  /* 0x00007610ff117816 */ /* 0x000fe40000000011 */
[----:B------:R-:W-:Y:S01]  /*72e0*/  SHF.R.S32.HI R14, RZ, 0x1f, R191 ;  /* 0x0000001fff0e7819 */ /* 0x000fe200000114bf */
[----:B------:R0:W5:Y:S01]  /*72f0*/  @P4 LDG.E.U16 R19, desc[UR22][R8.64] ;  /* 0x0000001608134981 */ /* 0x000162000c1e1500 */
[C---:B------:R-:W-:Y:S02]  /*7300*/  LEA R6, P6, R191.reuse, R114, 0x1 ;  /* 0x00000072bf067211 */ /* 0x040fe400078c08ff */
[----:B------:R-:W-:Y:S01]  /*7310*/  SHF.R.S32.HI R22, RZ, 0x1f, R189 ;  /* 0x0000001fff167819 */ /* 0x000fe200000114bd */
[----:B------:R1:W5:Y:S01]  /*7320*/  @P3 LDG.E.U16 R16, desc[UR22][R10.64] ;  /* 0x000000160a103981 */ /* 0x000362000c1e1500 */
[----:B------:R-:W-:-:S02]  /*7330*/  SHF.L.U64.HI R14, R191, 0x1, R14 ;  /* 0x00000001bf0e7819 */ /* 0x000fc4000001020e */
[C---:B------:R-:W-:Y:S01]  /*7340*/  ISETP.GT.AND P4, PT, R111.reuse, 0x1a, PT ;  /* 0x0000001a6f00780c */ /* 0x040fe20003f84270 */
[----:B------:R3:W5:Y:S01]  /*7350*/  @P2 LDG.E.U16 R17, desc[UR22][R12.64] ;  /* 0x000000160c112981 */ /* 0x000762000c1e1500 */
[C---:B------:R-:W-:Y:S02]  /*7360*/  ISETP.GT.AND P3, PT, R111.reuse, 0x1b, PT ;  /* 0x0000001b6f00780c */ /* 0x040fe40003f64270 */
[----:B------:R-:W-:Y:S02]  /*7370*/  SHF.R.S32.HI R26, RZ, 0x1f, R187 ;  /* 0x0000001fff1a7819 */ /* 0x000fe400000114bb */
[----:B------:R-:W-:Y:S01]  /*7380*/  ISETP.GT.AND P2, PT, R111, 0x1c, PT ;  /* 0x0000001c6f00780c */ /* 0x000fe20003f44270 */
[----:B------:R-:W-:Y:S01]  /*7390*/  IMAD.X R7, R115, 0x1, R14, P6 ;  /* 0x0000000173077824 */ /* 0x000fe200030e060e */
[C---:B0-----:R-:W-:Y:S02]  /*73a0*/  LEA R8, P5, R189.reuse, R114, 0x1 ;  /* 0x00000072bd087211 */ /* 0x041fe400078a08ff */
[----:B------:R-:W-:-:S02]  /*73b0*/  SHF.L.U64.HI R22, R189, 0x1, R22 ;  /* 0x00000001bd167819 */ /* 0x000fc40000010216 */
[CC--:B-1----:R-:W-:Y:S02]  /*73c0*/  LEA R10, P6, R187.reuse, R114.reuse, 0x1 ;  /* 0x00000072bb0a7211 */ /* 0x0c2fe400078c08ff */
[----:B---3--:R-:W-:Y:S01]  /*73d0*/  SHF.L.U64.HI R12, R187, 0x1, R26 ;  /* 0x00000001bb0c7819 */ /* 0x008fe2000001021a */
[C---:B------:R-:W-:Y:S01]  /*73e0*/  IMAD.X R9, R115.reuse, 0x1, R22, P5 ;  /* 0x0000000173097824 */ /* 0x040fe200028e0616 */
[----:B------:R-:W-:Y:S02]  /*73f0*/  PRMT R27, RZ, 0x7610, R27 ;  /* 0x00007610ff1b7816 */ /* 0x000fe4000000001b */
[----:B------:R-:W-:Y:S01]  /*7400*/  PRMT R26, RZ, 0x7610, R26 ;  /* 0x00007610ff1a7816 */ /* 0x000fe2000000001a */
[----:B------:R-:W-:Y:S01]  /*7410*/  IMAD.X R11, R115, 0x1, R12, P6 ;  /* 0x00000001730b7824 */ /* 0x000fe200030e060c */
[----:B------:R-:W-:Y:S02]  /*7420*/  PRMT R22, RZ, 0x7610, R22 ;  /* 0x00007610ff167816 */ /* 0x000fe40000000016 */
[----:B------:R-:W-:Y:S01]  /*7430*/  SHF.R.S32.HI R14, RZ, 0x1f, R185 ;  /* 0x0000001fff0e7819 */ /* 0x000fe200000114b9 */
[----:B------:R0:W5:Y:S01]  /*7440*/  @P4 LDG.E.U16 R27, desc[UR22][R6.64] ;  /* 0x00000016061b4981 */ /* 0x000162000c1e1500 */
[----:B------:R-:W-:-:S02]  /*7450*/  LEA R12, P6, R185, R114, 0x1 ;  /* 0x00000072b90c7211 */ /* 0x000fc400078c08ff */
[----:B------:R-:W-:Y:S01]  /*7460*/  SHF.L.U64.HI R14, R185, 0x1, R14 ;  /* 0x00000001b90e7819 */ /* 0x000fe2000001020e */
[----:B------:R1:W5:Y:S01]  /*7470*/  @P3 LDG.E.U16 R26, desc[UR22][R8.64] ;  /* 0x00000016081a3981 */ /* 0x000362000c1e1500 */
[C---:B------:R-:W-:Y:S02]  /*7480*/  ISETP.GT.AND P4, PT, R111.reuse, 0x1d, PT ;  /* 0x0000001d6f00780c */ /* 0x040fe40003f84270 */
[----:B------:R-:W-:Y:S01]  /*7490*/  SHF.R.S32.HI R126, RZ, 0x1f, R183 ;  /* 0x0000001fff7e7819 */ /* 0x000fe200000114b7 */
[----:B------:R3:W5:Y:S01]  /*74a0*/  @P2 LDG.E.U16 R22, desc[UR22][R10.64] ;  /* 0x000000160a162981 */ /* 0x000762000c1e1500 */
[C---:B------:R-:W-:Y:S02]  /*74b0*/  ISETP.GT.AND P3, PT, R111.reuse, 0x1e, PT ;  /* 0x0000001e6f00780c */ /* 0x040fe40003f64270 */
[----:B------:R-:W-:Y:S02]  /*74c0*/  SHF.R.S32.HI R128, RZ, 0x1f, R181 ;  /* 0x0000001fff807819 */ /* 0x000fe400000114b5 */
[----:B------:R-:W-:Y:S01]  /*74d0*/  ISETP.GT.AND P2, PT, R111, 0x1f, PT ;  /* 0x0000001f6f00780c */ /* 0x000fe20003f44270 */
[----:B------:R-:W-:Y:S01]  /*74e0*/  IMAD.X R13, R115, 0x1, R14, P6 ;  /* 0x00000001730d7824 */ /* 0x000fe200030e060e */
[----:B0-----:R-:W-:-:S02]  /*74f0*/  LEA R6, P5, R183, R114, 0x1 ;  /* 0x00000072b7067211 */ /* 0x001fc400078a08ff */
        /* <DEDUP_REMOVED lines=9> */
[----:B------:R0:W5:Y:S01]  /*7590*/  @P4 LDG.E.U16 R223, desc[UR22][R12.64] ;  /* 0x000000160cdf4981 */ /* 0x000162000c1e1500 */
[C---:B------:R-:W-:Y:S02]  /*75a0*/  LEA R10, P6, R179.reuse, R114, 0x1 ;  /* 0x00000072b30a7211 */ /* 0x040fe400078c08ff */
[----:B------:R-:W-:Y:S01]  /*75b0*/  SHF.R.S32.HI R128, RZ, 0x1f, R177 ;  /* 0x0000001fff807819 */ /* 0x000fe200000114b1 */
[----:B------:R1:W5:Y:S01]  /*75c0*/  @P3 LDG.E.U16 R126, desc[UR22][R6.64] ;  /* 0x00000016067e3981 */ /* 0x000362000c1e1500 */
[----:B------:R-:W-:Y:S02]  /*75d0*/  SHF.L.U64.HI R14, R179, 0x1, R14 ;  /* 0x00000001b30e7819 */ /* 0x000fe4000001020e */
[C---:B------:R-:W-:Y:S01]  /*75e0*/  ISETP.GT.AND P4, PT, R111.reuse, 0x20, PT ;  /* 0x000000206f00780c */ /* 0x040fe20003f84270 */
[----:B------:R3:W5:Y:S01]  /*75f0*/  @P2 LDG.E.U16 R221, desc[UR22][R8.64] ;  /* 0x0000001608dd2981 */ /* 0x000762000c1e1500 */
[----:B------:R-:W-:-:S02]  /*7600*/  ISETP.GT.AND P3, PT, R111, 0x21, PT ;  /* 0x000000216f00780c */ /* 0x000fc40003f64270 */
[----:B------:R-:W-:Y:S02]  /*7610*/  SHF.R.S32.HI R130, RZ, 0x1f, R175 ;  /* 0x0000001fff827819 */ /* 0x000fe400000114af */
[----:B------:R-:W-:Y:S01]  /*7620*/  ISETP.GT.AND P2, PT, R111, 0x22, PT ;  /* 0x000000226f00780c */ /* 0x000fe20003f44270 */
[----:B------:R-:W-:Y:S01]  /*7630*/  IMAD.X R11, R115, 0x1, R14, P6 ;  /* 0x00000001730b7824 */ /* 0x000fe200030e060e */
[CC--:B0-----:R-:W-:Y:S02]  /*7640*/  LEA R12, P5, R177.reuse, R114.reuse, 0x1 ;  /* 0x00000072b10c7211 */ /* 0x0c1fe400078a08ff */
[----:B------:R-:W-:Y:S02]  /*7650*/  SHF.L.U64.HI R128, R177, 0x1, R128 ;  /* 0x00000001b1807819 */ /* 0x000fe40000010280 */
[C---:B-1----:R-:W-:Y:S02]  /*7660*/  LEA R6, P6, R175.reuse, R114, 0x1 ;  /* 0x00000072af067211 */ /* 0x042fe400078c08ff */
[----:B---3--:R-:W-:Y:S01]  /*7670*/  SHF.L.U64.HI R8, R175, 0x1, R130 ;  /* 0x00000001af087819 */ /* 0x008fe20000010282 */
[----:B------:R-:W-:Y:S01]  /*7680*/  IMAD.X R13, R115, 0x1, R128, P5 ;  /* 0x00000001730d7824 */ /* 0x000fe200028e0680 */
[----:B------:R-:W-:-:S02]  /*7690*/  PRMT R225, RZ, 0x7610, R225 ;  /* 0x00007610ffe17816 */ /* 0x000fc400000000e1 */
[----:B------:R-:W-:Y:S01]  /*76a0*/  PRMT R130, RZ, 0x7610, R130 ;  /* 0x00007610ff827816 */ /* 0x000fe20000000082 */
[----:B------:R-:W-:Y:S01]  /*76b0*/  IMAD.X R7, R115, 0x1, R8, P6 ;  /* 0x0000000173077824 */ /* 0x000fe200030e0608 */
[----:B------:R-:W-:Y:S02]  /*76c0*/  PRMT R128, RZ, 0x7610, R128 ;  /* 0x00007610ff807816 */ /* 0x000fe40000000080 */
[----:B------:R-:W-:Y:S01]  /*76d0*/  SHF.R.S32.HI R14, RZ, 0x1f, R173 ;  /* 0x0000001fff0e7819 */ /* 0x000fe200000114ad */
[----:B------:R-:W5:Y:S01]  /*76e0*/  @P4 LDG.E.U16 R225, desc[UR22][R10.64] ;  /* 0x000000160ae14981 */ /* 0x000f62000c1e1500 */
[C---:B------:R-:W-:Y:S02]  /*76f0*/  LEA R8, P6, R173.reuse, R114, 0x1 ;  /* 0x00000072ad087211 */ /* 0x040fe400078c08ff */
[----:B------:R-:W-:Y:S01]  /*7700*/  SHF.R.S32.HI R132, RZ, 0x1f, R171 ;  /* 0x0000001fff847819 */ /* 0x000fe200000114ab */
[----:B------:R0:W5:Y:S01]  /*7710*/  @P3 LDG.E.U16 R130, desc[UR22][R12.64] ;  /* 0x000000160c823981 */ /* 0x000162000c1e1500 */
[----:B------:R-:W-:-:S02]  /*7720*/  SHF.L.U64.HI R14, R173, 0x1, R14 ;  /* 0x00000001ad0e7819 */ /* 0x000fc4000001020e */
[C---:B------:R-:W-:Y:S01]  /*7730*/  ISETP.GT.AND P4, PT, R111.reuse, 0x23, PT ;  /* 0x000000236f00780c */ /* 0x040fe20003f84270 */
[----:B------:R1:W5:Y:S01]  /*7740*/  @P2 LDG.E.U16 R128, desc[UR22][R6.64] ;  /* 0x0000001606802981 */ /* 0x000362000c1e1500 */
[C---:B------:R-:W-:Y:S02]  /*7750*/  ISETP.GT.AND P3, PT, R111.reuse, 0x24, PT ;  /* 0x000000246f00780c */ /* 0x040fe40003f64270 */
[----:B------:R-:W-:Y:S02]  /*7760*/  ISETP.GT.AND P2, PT, R111, 0x25, PT ;  /* 0x000000256f00780c */ /* 0x000fe40003f44270 */
[----:B0-----:R-:W-:Y:S01]  /*7770*/  SHF.R.S32.HI R12, RZ, 0x1f, R169 ;  /* 0x0000001fff0c7819 */ /* 0x001fe200000114a9 */
[----:B------:R-:W-:Y:S01]  /*7780*/  IMAD.X R9, R115, 0x1, R14, P6 ;  /* 0x0000000173097824 */ /* 0x000fe200030e060e */
[C---:B------:R-:W-:Y:S02]  /*7790*/  LEA R10, P5, R171.reuse, R114, 0x1 ;  /* 0x00000072ab0a7211 */ /* 0x040fe400078a08ff */
[----:B------:R-:W-:-:S02]  /*77a0*/  SHF.L.U64.HI R132, R171, 0x1, R132 ;  /* 0x00000001ab847819 */ /* 0x000fc40000010284 */
[CC--:B-1----:R-:W-:Y:S02]  /*77b0*/  LEA R6, P6, R169.reuse, R114.reuse, 0x1 ;  /* 0x00000072a9067211 */ /* 0x0c2fe400078c08ff */
[----:B------:R-:W-:Y:S01]  /*77c0*/  SHF.L.U64.HI R12, R169, 0x1, R12 ;  /* 0x00000001a90c7819 */ /* 0x000fe2000001020c */
[C---:B------:R-:W-:Y:S01]  /*77d0*/  IMAD.X R11, R115.reuse, 0x1, R132, P5 ;  /* 0x00000001730b7824 */ /* 0x040fe200028e0684 */
[----:B------:R-:W-:Y:S02]  /*77e0*/  PRMT R229, RZ, 0x7610, R229 ;  /* 0x00007610ffe57816 */ /* 0x000fe400000000e5 */
[----:B------:R-:W-:Y:S01]  /*77f0*/  PRMT R227, RZ, 0x7610, R227 ;  /* 0x00007610ffe37816 */ /* 0x000fe200000000e3 */
[----:B------:R-:W-:Y:S01]  /*7800*/  IMAD.X R7, R115, 0x1, R12, P6 ;  /* 0x0000000173077824 */ /* 0x000fe200030e060c */
[----:B------:R-:W-:Y:S02]  /*7810*/  PRMT R132, RZ, 0x7610, R132 ;  /* 0x00007610ff847816 */ /* 0x000fe40000000084 */
[----:B------:R-:W-:Y:S01]  /*7820*/  SHF.R.S32.HI R14, RZ, 0x1f, R167 ;  /* 0x0000001fff0e7819 */ /* 0x000fe200000114a7 */
[----:B------:R-:W5:Y:S01]  /*7830*/  @P4 LDG.E.U16 R229, desc[UR22][R8.64] ;  /* 0x0000001608e54981 */ /* 0x000f62000c1e1500 */
[----:B------:R-:W-:-:S02]  /*7840*/  LEA R12, P6, R167, R114, 0x1 ;  /* 0x00000072a70c7211 */ /* 0x000fc400078c08ff */
[----:B------:R-:W-:Y:S01]  /*7850*/  SHF.R.S32.HI R134, RZ, 0x1f, R165 ;  /* 0x0000001fff867819 */ /* 0x000fe200000114a5 */
[----:B------:R0:W5:Y:S01]  /*7860*/  @P3 LDG.E.U16 R227, desc[UR22][R10.64] ;  /* 0x000000160ae33981 */ /* 0x000162000c1e1500 */
[----:B------:R-:W-:Y:S02]  /*7870*/  SHF.L.U64.HI R14, R167, 0x1, R14 ;  /* 0x00000001a70e7819 */ /* 0x000fe4000001020e */
[C---:B------:R-:W-:Y:S01]  /*7880*/  ISETP.GT.AND P4, PT, R111.reuse, 0x26, PT ;  /* 0x000000266f00780c */ /* 0x040fe20003f84270 */
[----:B------:R1:W5:Y:S01]  /*7890*/  @P2 LDG.E.U16 R132, desc[UR22][R6.64] ;  /* 0x0000001606842981 */ /* 0x000362000c1e1500 */
[C---:B------:R-:W-:Y:S02]  /*78a0*/  ISETP.GT.AND P3, PT, R111.reuse, 0x27, PT ;  /* 0x000000276f00780c */ /* 0x040fe40003f64270 */
[----:B------:R-:W-:Y:S02]  /*78b0*/  ISETP.GT.AND P2, PT, R111, 0x28, PT ;  /* 0x000000286f00780c */ /* 0x000fe40003f44270 */
[----:B0-----:R-:W-:Y:S01]  /*78c0*/  SHF.R.S32.HI R10, RZ, 0x1f, R163 ;  /* 0x0000001fff0a7819 */ /* 0x001fe200000114a3 */
[----:B------:R-:W-:Y:S01]  /*78d0*/  IMAD.X R13, R115, 0x1, R14, P6 ;  /* 0x00000001730d7824 */ /* 0x000fe200030e060e */
[----:B------:R-:W-:-:S02]  /*78e0*/  LEA R8, P5, R165, R114, 0x1 ;  /* 0x00000072a5087211 */ /* 0x000fc400078a08ff */
[----:B------:R-:W-:Y:S02]  /*78f0*/  SHF.L.U64.HI R134, R165, 0x1, R134 ;  /* 0x00000001a5867819 */ /* 0x000fe40000010286 */
[C---:B-1----:R-:W-:Y:S02]  /*7900*/  LEA R6, P6, R163.reuse, R114, 0x1 ;  /* 0x00000072a3067211 */ /* 0x042fe400078c08ff */
        /* <DEDUP_REMOVED lines=8> */
[CC--:B------:R-:W-:Y:S02]  /*7990*/  LEA R10, P6, R161.reuse, R114.reuse, 0x1 ;  /* 0x00000072a10a7211 */ /* 0x0c0fe400078c08ff */
[----:B------:R-:W-:Y:S01]  /*79a0*/  SHF.R.S32.HI R138, RZ, 0x1f, R159 ;  /* 0x0000001fff8a7819 */ /* 0x000fe2000001149f */
[----:B------:R1:W5:Y:S01]  /*79b0*/  @P3 LDG.E.U16 R136, desc[UR22][R8.64] ;  /* 0x0000001608883981 */ /* 0x000362000c1e1500 */
[----:B------:R-:W-:Y:S02]  /*79c0*/  SHF.L.U64.HI R14, R161, 0x1, R14 ;  /* 0x00000001a10e7819 */ /* 0x000fe4000001020e */
[C---:B------:R-:W-:Y:S01]  /*79d0*/  ISETP.GT.AND P4, PT, R111.reuse, 0x29, PT ;  /* 0x000000296f00780c */ /* 0x040fe20003f84270 */
[----:B------:R3:W5:Y:S01]  /*79e0*/  @P2 LDG.E.U16 R134, desc[UR22][R6.64] ;  /* 0x0000001606862981 */ /* 0x000762000c1e1500 */
[----:B------:R-:W-:Y:S01]  /*79f0*/  ISETP.GT.AND P2, PT, R111, 0x2b, PT ;  /* 0x0000002b6f00780c */ /* 0x000fe20003f44270 */
[----:B------:R-:W-:Y:S01]  /*7a00*/  IMAD.X R11, R115, 0x1, R14, P6 ;  /* 0x00000001730b7824 */ /* 0x000fe200030e060e */
[----:B0-----:R-:W-:-:S02]  /*7a10*/  LEA R12, P5, R159, R114, 0x1 ;  /* 0x000000729f0c7211 */ /* 0x001fc400078a08ff */
[----:B-1----:R-:W-:Y:S02]  /*7a20*/  SHF.R.S32.HI R8, RZ, 0x1f, R157 ;  /* 0x0000001fff087819 */ /* 0x002fe4000001149d */
[----:B------:R-:W-:Y:S02]  /*7a30*/  SHF.L.U64.HI R138, R159, 0x1, R138 ;  /* 0x000000019f8a7819 */ /* 0x000fe4000001028a */
[----:B------:R-:W-:Y:S02]  /*7a40*/  ISETP.GT.AND P3, PT, R111, 0x2a, PT ;  /* 0x0000002a6f00780c */ /* 0x000fe40003f64270 */
[C---:B---3--:R-:W-:Y:S02]  /*7a50*/  LEA R6, P6, R157.reuse, R114, 0x1 ;  /* 0x000000729d067211 */ /* 0x048fe400078c08ff */
[----:B------:R-:W-:Y:S01]  /*7a60*/  SHF.L.U64.HI R8, R157, 0x1, R8 ;  /* 0x000000019d087819 */ /* 0x000fe20000010208 */
[----:B------:R-:W-:Y:S01]  /*7a70*/  IMAD.X R13, R115, 0x1, R138, P5 ;  /* 0x00000001730d7824 */ /* 0x000fe200028e068a */
[----:B------:R-:W-:-:S02]  /*7a80*/  PRMT R235, RZ, 0x7610, R235 ;  /* 0x00007610ffeb7816 */ /* 0x000fc400000000eb */
[----:B------:R-:W-:Y:S01]  /*7a90*/  PRMT R138, RZ, 0x7610, R138 ;  /* 0x00007610ff8a7816 */ /* 0x000fe2000000008a */
[----:B------:R-:W-:Y:S01]  /*7aa0*/  IMAD.X R7, R115, 0x1, R8, P6 ;  /* 0x0000000173077824 */ /* 0x000fe200030e0608 */
[----:B------:R-:W-:Y:S02]  /*7ab0*/  SHF.R.S32.HI R14, RZ, 0x1f, R155 ;  /* 0x0000001fff0e7819 */ /* 0x000fe4000001149b */
[----:B------:R-:W-:Y:S01]  /*7ac0*/  SHF.R.S32.HI R140, RZ, 0x1f, R153 ;  /* 0x0000001fff8c7819 */ /* 0x000fe20000011499 */
[----:B------:R0:W5:Y:S01]  /*7ad0*/  @P4 LDG.E.U16 R235, desc[UR22][R10.64] ;  /* 0x000000160aeb4981 */ /* 0x000162000c1e1500 */
[----:B------:R-:W-:Y:S02]  /*7ae0*/  PRMT R233, RZ, 0x7610, R233 ;  /* 0x00007610ffe97816 */ /* 0x000fe400000000e9 */
[C---:B------:R-:W-:Y:S01]  /*7af0*/  LEA R8, P6, R155.reuse, R114, 0x1 ;  /* 0x000000729b087211 */ /* 0x040fe200078c08ff */
[----:B------:R1:W5:Y:S01]  /*7b00*/  @P2 LDG.E.U16 R138, desc[UR22][R6.64] ;  /* 0x00000016068a2981 */ /* 0x000362000c1e1500 */
[----:B------:R-:W-:-:S02]  /*7b10*/  SHF.L.U64.HI R14, R155, 0x1, R14 ;  /* 0x000000019b0e7819 */ /* 0x000fc4000001020e */
[----:B------:R-:W-:Y:S01]  /*7b20*/  SHF.L.U64.HI R140, R153, 0x1, R140 ;  /* 0x00000001998c7819 */ /* 0x000fe2000001028c */
[----:B------:R3:W5:Y:S01]  /*7b30*/  @P3 LDG.E.U16 R233, desc[UR22][R12.64] ;  /* 0x000000160ce93981 */ /* 0x000762000c1e1500 */
[----:B------:R-:W-:Y:S02]  /*7b40*/  ISETP.GT.AND P4, PT, R111, 0x2c, PT ;  /* 0x0000002c6f00780c */ /* 0x000fe40003f84270 */
[-C--:B0-----:R-:W-:Y:S02]  /*7b50*/  LEA R10, P5, R153, R114.reuse, 0x1 ;  /* 0x00000072990a7211 */ /* 0x081fe400078a08ff */
[----:B------:R-:W-:Y:S02]  /*7b60*/  SHF.R.S32.HI R142, RZ, 0x1f, R151 ;  /* 0x0000001fff8e7819 */ /* 0x000fe40000011497 */
[----:B------:R-:W-:Y:S01]  /*7b70*/  ISETP.GT.AND P2, PT, R111, 0x2e, PT ;  /* 0x0000002e6f00780c */ /* 0x000fe20003f44270 */
[----:B------:R-:W-:Y:S01]  /*7b80*/  IMAD.X R9, R115, 0x1, R14, P6 ;  /* 0x0000000173097824 */ /* 0x000fe200030e060e */
[----:B-1----:R-:W-:Y:S01]  /*7b90*/  SHF.L.U64.HI R6, R151, 0x1, R142 ;  /* 0x0000000197067819 */ /* 0x002fe2000001028e */
[----:B------:R-:W-:Y:S01]  /*7ba0*/  IMAD.X R11, R115, 0x1, R140, P5 ;  /* 0x00000001730b7824 */ /* 0x000fe200028e068c */
[----:B---3--:R-:W-:-:S02]  /*7bb0*/  LEA R12, P6, R151, R114, 0x1 ;  /* 0x00000072970c7211 */ /* 0x008fc400078c08ff */
[C---:B------:R-:W-:Y:S02]  /*7bc0*/  ISETP.GT.AND P3, PT, R111.reuse, 0x2d, PT ;  /* 0x0000002d6f00780c */ /* 0x040fe40003f64270 */
[----:B------:R-:W-:Y:S02]  /*7bd0*/  ISETP.GT.AND P5, PT, R111, RZ, PT ;  /* 0x000000ff6f00720c */ /* 0x000fe40003fa4270 */
[----:B------:R-:W-:Y:S01]  /*7be0*/  PRMT R237, RZ, 0x7610, R237 ;  /* 0x00007610ffed7816 */ /* 0x000fe200000000ed */
[----:B------:R-:W-:Y:S01]  /*7bf0*/  IMAD.X R13, R115, 0x1, R6, P6 ;  /* 0x00000001730d7824 */ /* 0x000fe200030e0606 */
[----:B------:R-:W-:Y:S02]  /*7c00*/  PRMT R142, RZ, 0x7610, R142 ;  /* 0x00007610ff8e7816 */ /* 0x000fe4000000008e */
[----:B------:R-:W-:Y:S02]  /*7c10*/  SHF.R.S32.HI R14, RZ, 0x1f, R149 ;  /* 0x0000001fff0e7819 */ /* 0x000fe40000011495 */
[----:B------:R-:W-:Y:S01]  /*7c20*/  PRMT R144, RZ, 0x7610, R144 ;  /* 0x00007610ff907816 */ /* 0x000fe20000000090 */
[----:B------:R-:W5:Y:S01]  /*7c30*/  @P4 LDG.E.U16 R237, desc[UR22][R8.64] ;  /* 0x0000001608ed4981 */ /* 0x000f62000c1e1500 */
[----:B------:R-:W-:-:S02]  /*7c40*/  PRMT R140, RZ, 0x7610, R140 ;  /* 0x00007610ff8c7816 */ /* 0x000fc4000000008c */
[----:B------:R-:W-:Y:S01]  /*7c50*/  ISETP.GT.AND P4, PT, R111, 0x2f, PT ;  /* 0x0000002f6f00780c */ /* 0x000fe20003f84270 */
[----:B------:R0:W5:Y:S01]  /*7c60*/  @P2 LDG.E.U16 R142, desc[UR22][R12.64] ;  /* 0x000000160c8e2981 */ /* 0x000162000c1e1500 */
[C---:B------:R-:W-:Y:S02]  /*7c70*/  LEA R6, P6, R149.reuse, R114, 0x1 ;  /* 0x0000007295067211 */ /* 0x040fe400078c08ff */
[----:B------:R-:W-:Y:S01]  /*7c80*/  SHF.L.U64.HI R14, R149, 0x1, R14 ;  /* 0x00000001950e7819 */ /* 0x000fe2000001020e */
[----:B------:R1:W5:Y:S01]  /*7c90*/  @P3 LDG.E.U16 R144, desc[UR22][R10.64] ;  /* 0x000000160a903981 */ /* 0x000362000c1e1500 */
[----:B------:R-:W-:-:S03]  /*7ca0*/  SHF.R.S32.HI R146, RZ, 0x1f, R147 ;  /* 0x0000001fff927819 */ /* 0x000fc60000011493 */
[----:B------:R-:W5:Y:S01]  /*7cb0*/  @P5 LDG.E.U16 R140, desc[UR22][R114.64] ;  /* 0x00000016728c5981 */ /* 0x000f62000c1e1500 */
[----:B0-----:R-:W-:Y:S01]  /*7cc0*/  SHF.R.S32.HI R12, RZ, 0x1f, R145 ;  /* 0x0000001fff0c7819 */ /* 0x001fe20000011491 */
[----:B------:R-:W-:Y:S01]  /*7cd0*/  IMAD.X R7, R115, 0x1, R14, P6 ;  /* 0x0000000173077824 */ /* 0x000fe200030e060e */
[----:B------:R-:W-:Y:S02]  /*7ce0*/  ISETP.GT.AND P3, PT, R111, 0x30, PT ;  /* 0x000000306f00780c */ /* 0x000fe40003f64270 */
[CC--:B-1----:R-:W-:Y:S02]  /*7cf0*/  LEA R10, P5, R145.reuse, R114.reuse, 0x1 ;  /* 0x00000072910a7211 */ /* 0x0c2fe400078a08ff */
[----:B------:R-:W-:Y:S02]  /*7d00*/  SHF.L.U64.HI R12, R145, 0x1, R12 ;  /* 0x00000001910c7819 */ /* 0x000fe4000001020c */
[----:B------:R-:W-:Y:S02]  /*7d10*/  PRMT R241, RZ, 0x7610, R241 ;  /* 0x00007610fff17816 */ /* 0x000fe400000000f1 */
[----:B------:R-:W-:Y:S01]  /*7d20*/  SHF.R.S32.HI R14, RZ, 0x1f, R143 ;  /* 0x0000001fff0e7819 */ /* 0x000fe2000001148f */
[----:B------:R-:W-:Y:S01]  /*7d30*/  IMAD.X R11, R115, 0x1, R12, P5 ;  /* 0x00000001730b7824 */ /* 0x000fe200028e060c */
[----:B------:R-:W-:-:S02]  /*7d40*/  LEA R8, P6, R147, R114, 0x1 ;  /* 0x0000007293087211 */ /* 0x000fc400078c08ff */
[----:B------:R-:W-:Y:S01]  /*7d50*/  SHF.L.U64.HI R146, R147, 0x1, R146 ;  /* 0x0000000193927819 */ /* 0x000fe20000010292 */
[----:B------:R0:W5:Y:S01]  /*7d60*/  @P4 LDG.E.U16 R241, desc[UR22][R6.64] ;  /* 0x0000001606f14981 */ /* 0x000162000c1e1500 */
[----:B------:R-:W-:Y:S02]  /*7d70*/  SHF.R.S32.HI R150, RZ, 0x1f, R141 ;  /* 0x0000001fff967819 */ /* 0x000fe4000001148d */
[C---:B------:R-:W-:Y:S02]  /*7d80*/  LEA R12, P5, R143.reuse, R114, 0x1 ;  /* 0x000000728f0c7211 */ /* 0x040fe400078a08ff */
[----:B------:R-:W-:Y:S01]  /*7d90*/  SHF.L.U64.HI R148, R143, 0x1, R14 ;  /* 0x000000018f947819 */ /* 0x000fe2000001020e */
[----:B------:R-:W-:Y:S01]  /*7da0*/  IMAD.X R9, R115, 0x1, R146, P6 ;  /* 0x0000000173097824 */ /* 0x000fe200030e0692 */
[----:B------:R-:W-:Y:S02]  /*7db0*/  ISETP.GT.AND P2, PT, R111, 0x31, PT ;  /* 0x000000316f00780c */ /* 0x000fe40003f44270 */
[----:B------:R-:W-:-:S02]  /*7dc0*/  PRMT R239, RZ, 0x7610, R239 ;  /* 0x00007610ffef7816 */ /* 0x000fc400000000ef */
[CC--:B------:R-:W-:Y:S02]  /*7dd0*/  LEA R14, P4, R141.reuse, R114.reuse, 0x1 ;  /* 0x000000728d0e7211 */ /* 0x0c0fe400078808ff */
[----:B------:R-:W-:Y:S01]  /*7de0*/  SHF.L.U64.HI R150, R141, 0x1, R150 ;  /* 0x000000018d967819 */ /* 0x000fe20000010296 */
[----:B------:R-:W-:Y:S01]  /*7df0*/  IMAD.X R13, R115, 0x1, R148, P5 ;  /* 0x00000001730d7824 */ /* 0x000fe200028e0694 */
[----:B0-----:R-:W-:Y:S01]  /*7e00*/  SHF.R.S32.HI R6, RZ, 0x1f, R139 ;  /* 0x0000001fff067819 */ /* 0x001fe2000001148b */
[----:B------:R0:W5:Y:S01]  /*7e10*/  @P3 LDG.E.U16 R239, desc[UR22][R8.64] ;  /* 0x0000001608ef3981 */ /* 0x000162000c1e1500 */
[----:B------:R-:W-:Y:S01]  /*7e20*/  ISETP.GT.AND P5, PT, R111, 0x34, PT ;  /* 0x000000346f00780c */ /* 0x000fe20003fa4270 */
[----:B------:R-:W-:Y:S01]  /*7e30*/  IMAD.X R15, R115, 0x1, R150, P4 ;  /* 0x00000001730f7824 */ /* 0x000fe200020e0696 */
[----:B------:R-:W-:Y:S02]  /*7e40*/  PRMT R146, RZ, 0x7610, R146 ;  /* 0x00007610ff927816 */ /* 0x000fe40000000092 */
[----:B------:R-:W-:-:S02]  /*7e50*/  LEA RZ, P4, R139, R114, 0x1 ;  /* 0x000000728bff7211 */ /* 0x000fc400078808ff */
[C---:B0-----:R-:W-:Y:S01]  /*7e60*/  SHF.L.U64.HI R8, R139.reuse, 0x1, R6 ;  /* 0x000000018b087819 */ /* 0x041fe20000010206 */
[----:B------:R-:W-:Y:S01]  /*7e70*/  IMAD R6, R139, 0x2, R114 ;  /* 0x000000028b067824 */ /* 0x000fe200078e0272 */
[----:B------:R-:W-:Y:S01]  /*7e80*/  PRMT R148, RZ, 0x7610, R148 ;  /* 0x00007610ff947816 */ /* 0x000fe20000000094 */
[----:B------:R0:W5:Y:S02]  /*7e90*/  @P2 LDG.E.U16 R146, desc[UR22][R10.64] ;  /* 0x000000160a922981 */ /* 0x000164000c1e1500 */
[----:B------:R-:W-:Y:S01]  /*7ea0*/  IMAD.X R7, R115, 0x1, R8, P4 ;  /* 0x0000000173077824 */ /* 0x000fe200020e0608 */
[C---:B------:R-:W-:Y:S02]  /*7eb0*/  ISETP.GT.AND P3, PT, R111.reuse, 0x32, PT ;  /* 0x000000326f00780c */ /* 0x040fe40003f64270 */
[----:B------:R-:W-:Y:S02]  /*7ec0*/  ISETP.GT.AND P2, PT, R111, 0x33, PT ;  /* 0x000000336f00780c */ /* 0x000fe40003f44270 */
[----:B------:R1:W5:Y:S01]  /*7ed0*/  @P5 LDG.E.U16 R148, desc[UR22][R6.64] ;  /* 0x0000001606945981 */ /* 0x000362000c1e1500 */
[----:B0-----:R-:W-:-:S02]  /*7ee0*/  SHF.R.S32.HI R10, RZ, 0x1f, R135 ;  /* 0x0000001fff0a7819 */ /* 0x001fc40000011487 */
[----:B------:R-:W-:Y:S02]  /*7ef0*/  SHF.R.S32.HI R8, RZ, 0x1f, R137 ;  /* 0x0000001fff087819 */ /* 0x000fe40000011489 */
[CC--:B------:R-:W-:Y:S02]  /*7f00*/  LEA RZ, P5, R135.reuse, R114.reuse, 0x1 ;  /* 0x0000007287ff7211 */ /* 0x0c0fe400078a08ff */
[----:B------:R-:W-:Y:S02]  /*7f10*/  SHF.L.U64.HI R10, R135, 0x1, R10 ;  /* 0x00000001870a7819 */ /* 0x000fe4000001020a */
[----:B------:R-:W-:Y:S02]  /*7f20*/  PRMT R243, RZ, 0x7610, R243 ;  /* 0x00007610fff37816 */ /* 0x000fe400000000f3 */
[----:B------:R-:W-:Y:S01]  /*7f30*/  LEA RZ, P4, R137, R114, 0x1 ;  /* 0x0000007289ff7211 */ /* 0x000fe200078808ff */
[----:B-1----:R-:W-:Y:S01]  /*7f40*/  IMAD.X R7, R115, 0x1, R10, P5 ;  /* 0x0000000173077824 */ /* 0x002fe200028e060a */
[----:B------:R-:W-:-:S02]  /*7f50*/  SHF.L.U64.HI R8, R137, 0x1, R8 ;  /* 0x0000000189087819 */ /* 0x000fc40000010208 */
[----:B------:R-:W-:Y:S01]  /*7f60*/  PRMT R150, RZ, 0x7610, R150 ;  /* 0x00007610ff967816 */ /* 0x000fe20000000096 */
[----:B------:R0:W5:Y:S01]  /*7f70*/  @P3 LDG.E.U16 R243, desc[UR22][R12.64] ;  /* 0x000000160cf33981 */ /* 0x000162000c1e1500 */
[----:B------:R-:W-:Y:S02]  /*7f80*/  SHF.R.S32.HI R10, RZ, 0x1f, R133 ;  /* 0x0000001fff0a7819 */ /* 0x000fe40000011485 */
[----:B------:R-:W-:Y:S01]  /*7f90*/  ISETP.GT.AND P5, PT, R111, 0x37, PT ;  /* 0x000000376f00780c */ /* 0x000fe20003fa4270 */
[----:B------:R-:W-:Y:S01]  /*7fa0*/  IMAD.X R9, R115, 0x1, R8, P4 ;  /* 0x0000000173097824 */ /* 0x000fe200020e0608 */
[----:B------:R-:W-:Y:S01]  /*7fb0*/  LEA RZ, P4, R133, R114, 0x1 ;  /* 0x0000007285ff7211 */ /* 0x000fe200078808ff */
[----:B------:R1:W5:Y:S01]  /*7fc0*/  @P2 LDG.E.U16 R150, desc[UR22][R14.64] ;  /* 0x000000160e962981 */ /* 0x000362000c1e1500 */
[----:B------:R-:W-:Y:S02]  /*7fd0*/  ISETP.GT.AND P2, PT, R111, 0x36, PT ;  /* 0x000000366f00780c */ /* 0x000fe40003f44270 */
[C---:B0-----:R-:W-:Y:S01]  /*7fe0*/  SHF.L.U64.HI R12, R133.reuse, 0x1, R10 ;  /* 0x00000001850c7819 */ /* 0x041fe2000001020a */
[----:B------:R-:W-:Y:S01]  /*7ff0*/  IMAD R10, R133, 0x2, R114 ;  /* 0x00000002850a7824 */ /* 0x000fe200078e0272 */
[----:B------:R-:W-:-:S02]  /*8000*/  PRMT R247, RZ, 0x7610, R247 ;  /* 0x00007610fff77816 */ /* 0x000fc400000000f7 */
[----:B------:R-:W-:Y:S01]  /*8010*/  ISETP.GT.AND P3, PT, R111, 0x35, PT ;  /* 0x000000356f00780c */ /* 0x000fe20003f64270 */
[----:B------:R-:W-:Y:S01]  /*8020*/  IMAD.X R11, R115, 0x1, R12, P4 ;  /* 0x00000001730b7824 */ /* 0x000fe200020e060c */
[----:B-1----:R-:W-:Y:S01]  /*8030*/  SHF.R.S32.HI R14, RZ, 0x1f, R129 ;  /* 0x0000001fff0e7819 */ /* 0x002fe20000011481 */
[----:B------:R-:W-:Y:S01]  /*8040*/  IMAD R6, R135, 0x2, R114 ;  /* 0x0000000287067824 */ /* 0x000fe200078e0272 */
[----:B------:R-:W-:Y:S02]  /*8050*/  PRMT R152, RZ, 0x7610, R152 ;  /* 0x00007610ff987816 */ /* 0x000fe40000000098 */
[----:B------:R0:W5:Y:S01]  /*8060*/  @P5 LDG.E.U16 R247, desc[UR22][R10.64] ;  /* 0x000000160af75981 */ /* 0x000162000c1e1500 */
[----:B------:R-:W-:Y:S02]  /*8070*/  SHF.R.S32.HI R12, RZ, 0x1f, R131 ;  /* 0x0000001fff0c7819 */ /* 0x000fe40000011483 */
[----:B------:R-:W-:Y:S01]  /*8080*/  LEA RZ, P5, R129, R114, 0x1 ;  /* 0x0000007281ff7211 */ /* 0x000fe200078a08ff */
[----:B------:R-:W-:Y:S01]  /*8090*/  IMAD R8, R137, 0x2, R114 ;  /* 0x0000000289087824 */ /* 0x000fe200078e0272 */
[----:B------:R-:W-:Y:S01]  /*80a0*/  SHF.L.U64.HI R14, R129, 0x1, R14 ;  /* 0x00000001810e7819 */ /* 0x000fe2000001020e */
[----:B------:R1:W5:Y:S01]  /*80b0*/  @P2 LDG.E.U16 R152, desc[UR22][R6.64] ;  /* 0x0000001606982981 */ /* 0x000362000c1e1500 */
[----:B------:R-:W-:-:S02]  /*80c0*/  PRMT R245, RZ, 0x7610, R245 ;  /* 0x00007610fff57816 */ /* 0x000fc400000000f5 */
[CC--:B------:R-:W-:Y:S02]  /*80d0*/  LEA RZ, P4, R131.reuse, R114.reuse, 0x1 ;  /* 0x0000007283ff7211 */ /* 0x0c0fe400078808ff */
[----:B------:R-:W-:Y:S02]  /*80e0*/  SHF.L.U64.HI R12, R131, 0x1, R12 ;  /* 0x00000001830c7819 */ /* 0x000fe4000001020c */
[----:B0-----:R-:W-:Y:S01]  /*80f0*/  SHF.R.S32.HI R10, RZ, 0x1f, R127 ;  /* 0x0000001fff0a7819 */ /* 0x001fe2000001147f */
[----:B------:R0:W5:Y:S01]  /*8100*/  @P3 LDG.E.U16 R245, desc[UR22][R8.64] ;  /* 0x0000001608f53981 */ /* 0x000162000c1e1500 */
[----:B-1----:R-:W-:Y:S01]  /*8110*/  IMAD.X R7, R115, 0x1, R14, P5 ;  /* 0x0000000173077824 */ /* 0x002fe200028e060e */
[C---:B------:R-:W-:Y:S02]  /*8120*/  ISETP.GT.AND P5, PT, R111.reuse, 0x3a, PT ;  /* 0x0000003a6f00780c */ /* 0x040fe40003fa4270 */
[----:B------:R-:W-:Y:S01]  /*8130*/  ISETP.GT.AND P2, PT, R111, 0x39, PT ;  /* 0x000000396f00780c */ /* 0x000fe20003f44270 */
[----:B0-----:R-:W-:Y:S01]  /*8140*/  IMAD.X R9, R115, 0x1, R12, P4 ;  /* 0x0000000173097824 */ /* 0x001fe200020e060c */
[----:B------:R-:W-:-:S02]  /*8150*/  LEA RZ, P4, R127, R114, 0x1 ;  /* 0x000000727fff7211 */ /* 0x000fc400078808ff */
[C---:B------:R-:W-:Y:S01]  /*8160*/  SHF.L.U64.HI R12, R127.reuse, 0x1, R10 ;  /* 0x000000017f0c7819 */ /* 0x040fe2000001020a */
[----:B------:R-:W-:Y:S01]  /*8170*/  IMAD R10, R127, 0x2, R114 ;  /* 0x000000027f0a7824 */ /* 0x000fe200078e0272 */
[----:B------:R-:W-:Y:S02]  /*8180*/  PRMT R156, RZ, 0x7610, R156 ;  /* 0x00007610ff9c7816 */ /* 0x000fe4000000009c */
[----:B------:R-:W-:Y:S01]  /*8190*/  ISETP.GT.AND P3, PT, R111, 0x38, PT ;  /* 0x000000386f00780c */ /* 0x000fe20003f64270 */
[----:B------:R-:W-:Y:S01]  /*81a0*/  IMAD.X R11, R115, 0x1, R12, P4 ;  /* 0x00000001730b7824 */ /* 0x000fe200020e060c */
[----:B------:R-:W-:Y:S01]  /*81b0*/  SHF.R.S32.HI R14, RZ, 0x1f, R123 ;  /* 0x0000001fff0e7819 */ /* 0x000fe2000001147b */
[----:B------:R-:W-:Y:S01]  /*81c0*/  IMAD R6, R129, 0x2, R114 ;  /* 0x0000000281067824 */ /* 0x000fe200078e0272 */
[----:B------:R-:W-:Y:S02]  /*81d0*/  PRMT R249, RZ, 0x7610, R249 ;  /* 0x00007610fff97816 */ /* 0x000fe400000000f9 */
[----:B------:R0:W5:Y:S01]  /*81e0*/  @P5 LDG.E.U16 R156, desc[UR22][R10.64] ;  /* 0x000000160a9c5981 */ /* 0x000162000c1e1500 */
[----:B------:R-:W-:-:S02]  /*81f0*/  SHF.R.S32.HI R12, RZ, 0x1f, R125 ;  /* 0x0000001fff0c7819 */ /* 0x000fc4000001147d */
[-C--:B------:R-:W-:Y:S01]  /*8200*/  LEA RZ, P5, R123, R114.reuse, 0x1 ;  /* 0x000000727bff7211 */ /* 0x080fe200078a08ff */
[----:B------:R-:W-:Y:S01]  /*8210*/  IMAD R8, R131, 0x2, R114 ;  /* 0x0000000283087824 */ /* 0x000fe200078e0272 */
[----:B------:R-:W-:Y:S01]  /*8220*/  SHF.L.U64.HI R14, R123, 0x1, R14 ;  /* 0x000000017b0e7819 */ /* 0x000fe2000001020e */
[----:B------:R1:W5:Y:S01]  /*8230*/  @P2 LDG.E.U16 R249, desc[UR22][R6.64] ;  /* 0x0000001606f92981 */ /* 0x000362000c1e1500 */
[----:B------:R-:W-:Y:S02]  /*8240*/  PRMT R154, RZ, 0x7610, R154 ;  /* 0x00007610ff9a7816 */ /* 0x000fe4000000009a */
[C---:B------:R-:W-:Y:S02]  /*8250*/  LEA RZ, P4, R125.reuse, R114, 0x1 ;  /* 0x000000727dff7211 */ /* 0x040fe400078808ff */
[----:B------:R-:W-:Y:S02]  /*8260*/  SHF.L.U64.HI R12, R125, 0x1, R12 ;  /* 0x000000017d0c7819 */ /* 0x000fe4000001020c */
[----:B0-----:R-:W-:Y:S01]  /*8270*/  SHF.R.S32.HI R10, RZ, 0x1f, R121 ;  /* 0x0000001fff0a7819 */ /* 0x001fe20000011479 */
[----:B------:R0:W5:Y:S01]  /*8280*/  @P3 LDG.E.U16 R154, desc[UR22][R8.64] ;  /* 0x00000016089a3981 */ /* 0x000162000c1e1500 */
[----:B-1----:R-:W-:Y:S01]  /*8290*/  IMAD.X R7, R115, 0x1, R14, P5 ;  /* 0x0000000173077824 */ /* 0x002fe200028e060e */
[----:B------:R-:W-:-:S02]  /*82a0*/  ISETP.GT.AND P5, PT, R111, 0x3d, PT ;  /* 0x0000003d6f00780c */ /* 0x000fc40003fa4270 */
[----:B------:R-:W-:Y:S01]  /*82b0*/  ISETP.GT.AND P3, PT, R111, 0x3b, PT ;  /* 0x0000003b6f00780c */ /* 0x000fe20003f64270 */
[----:B0-----:R-:W-:Y:S01]  /*82c0*/  IMAD.X R9, R115, 0x1, R12, P4 ;  /* 0x0000000173097824 */ /* 0x001fe200020e060c */
[C---:B------:R-:W-:Y:S02]  /*82d0*/  LEA RZ, P4, R121.reuse, R114, 0x1 ;  /* 0x0000007279ff7211 */ /* 0x040fe400078808ff */
[----:B------:R-:W-:Y:S02]  /*82e0*/  SHF.L.U64.HI R12, R121, 0x1, R10 ;  /* 0x00000001790c7819 */ /* 0x000fe4000001020a */
[----:B------:R-:W-:Y:S01]  /*82f0*/  ISETP.GT.AND P2, PT, R111, 0x3c, PT ;  /* 0x0000003c6f00780c */ /* 0x000fe20003f44270 */
[----:B------:R-:W-:Y:S01]  /*8300*/  IMAD R10, R121, 0x2, R114 ;  /* 0x00000002790a7824 */ /* 0x000fe200078e0272 */
[----:B------:R-:W-:Y:S01]  /*8310*/  PRMT R162, RZ, 0x7610, R162 ;  /* 0x00007610ffa27816 */ /* 0x000fe200000000a2 */
[----:B------:R-:W-:Y:S01]  /*8320*/  IMAD.X R11, R115, 0x1, R12, P4 ;  /* 0x00000001730b7824 */ /* 0x000fe200020e060c */
[----:B------:R-:W-:Y:S01]  /*8330*/  SHF.R.S32.HI R12, RZ, 0x1f, R119 ;  /* 0x0000001fff0c7819 */ /* 0x000fe20000011477 */
[----:B------:R-:W-:Y:S01]  /*8340*/  IMAD R8, R125, 0x2, R114 ;  /* 0x000000027d087824 */ /* 0x000fe200078e0272 */
[----:B------:R-:W-:Y:S01]  /*8350*/  PRMT R158, RZ, 0x7610, R158 ;  /* 0x00007610ff9e7816 */ /* 0x000fe2000000009e */
[----:B------:R-:W-:Y:S01]  /*8360*/  IMAD R6, R123, 0x2, R114 ;  /* 0x000000027b067824 */ /* 0x000fe200078e0272 */
[----:B------:R-:W-:Y:S01]  /*8370*/  PRMT R160, RZ, 0x7610, R160 ;  /* 0x00007610ffa07816 */ /* 0x000fe200000000a0 */
[----:B------:R-:W5:Y:S01]  /*8380*/  @P5 LDG.E.U16 R162, desc[UR22][R10.64] ;  /* 0x000000160aa25981 */ /* 0x000f62000c1e1500 */
[----:B------:R-:W-:-:S02]  /*8390*/  SHF.R.S32.HI R14, RZ, 0x1f, R117 ;  /* 0x0000001fff0e7819 */ /* 0x000fc40000011475 */
[CC--:B------:R-:W-:Y:S01]  /*83a0*/  LEA RZ, P5, R119.reuse, R114.reuse, 0x1 ;  /* 0x0000007277ff7211 */ /* 0x0c0fe200078a08ff */
[----:B------:R0:W5:Y:S01]  /*83b0*/  @P3 LDG.E.U16 R158, desc[UR22][R8.64] ;  /* 0x00000016089e3981 */ /* 0x000162000c1e1500 */
[----:B------:R-:W-:Y:S02]  /*83c0*/  SHF.L.U64.HI R12, R119, 0x1, R12 ;  /* 0x00000001770c7819 */ /* 0x000fe4000001020c */
[CC--:B------:R-:W-:Y:S01]  /*83d0*/  LEA RZ, P4, R117.reuse, R114.reuse, 0x1 ;  /* 0x0000007275ff7211 */ /* 0x0c0fe200078808ff */
[----:B------:R1:W5:Y:S01]  /*83e0*/  @P2 LDG.E.U16 R160, desc[UR22][R6.64] ;  /* 0x0000001606a02981 */ /* 0x000362000c1e1500 */
[----:B------:R-:W-:Y:S02]  /*83f0*/  SHF.L.U64.HI R14, R117, 0x1, R14 ;  /* 0x00000001750e7819 */ /* 0x000fe4000001020e */
[C---:B------:R-:W-:Y:S02]  /*8400*/  ISETP.GT.AND P3, PT, R111.reuse, 0x3e, PT ;  /* 0x0000003e6f00780c */ /* 0x040fe40003f64270 */
[----:B------:R-:W-:Y:S01]  /*8410*/  ISETP.GT.AND P2, PT, R111, 0x3f, PT ;  /* 0x0000003f6f00780c */ /* 0x000fe20003f44270 */
[----:B0-----:R-:W-:Y:S01]  /*8420*/  IMAD.X R9, R115, 0x1, R12, P5 ;  /* 0x0000000173097824 */ /* 0x001fe200028e060c */
[----:B------:R-:W-:Y:S01]  /*8430*/  ISETP.GT.AND P5, PT, R111, 0x1, PT ;  /* 0x000000016f00780c */ /* 0x000fe20003fa4270 */
[----:B------:R-:W-:Y:S01]  /*8440*/  USHF.L.U32 UR4, UR4, 0x1f, URZ ;  /* 0x0000001f04047899 */ /* 0x000fe200080006ff */
[----:B-1----:R-:W-:Y:S01]  /*8450*/  IMAD.X R7, R115, 0x1, R14, P4 ;  /* 0x0000000173077824 */ /* 0x002fe200020e060e */
[----:B------:R-:W-:Y:S01]  /*8460*/  IADD3 R10, P4, PT, R100, R114, RZ ;  /* 0x00000072640a7210 */ /* 0x000fe20007f9e0ff */
[--C-:B------:R-:W-:Y:S01]  /*8470*/  IMAD R8, R119, 0x2, R114.reuse ;  /* 0x0000000277087824 */ /* 0x100fe200078e0272 */
[----:B------:R-:W-:Y:S01]  /*8480*/  PRMT R251, RZ, 0x7610, R251 ;  /* 0x00007610fffb7816 */ /* 0x000fe200000000fb */
[----:B------:R-:W-:Y:S01]  /*8490*/  IMAD R6, R117, 0x2, R114 ;  /* 0x0000000275067824 */ /* 0x000fe200078e0272 */
[----:B------:R-:W-:Y:S01]  /*84a0*/  PRMT R164, RZ, 0x7610, R164 ;  /* 0x00007610ffa47816 */ /* 0x000fe200000000a4 */
[----:B------:R-:W-:Y:S01]  /*84b0*/  IMAD.X R11, R115, 0x1, R116, P4 ;  /* 0x00000001730b7824 */ /* 0x000fe200020e0674 */
[----:B------:R-:W-:Y:S01]  /*84c0*/  PRMT R166, RZ, 0x7610, R166 ;  /* 0x00007610ffa67816 */ /* 0x000fe200000000a6 */
[----:B------:R-:W-:-:S03]  /*84d0*/  IMAD.U32 R12, RZ, RZ, UR4 ;  /* 0x00000004ff0c7e24 */ /* 0x000fc6000f8e00ff */
[----:B------:R-:W5:Y:S04]  /*84e0*/  @P3 LDG.E.U16 R164, desc[UR22][R8.64] ;  /* 0x0000001608a43981 */ /* 0x000f68000c1e1500 */
[----:B------:R4:W5:Y:S04]  /*84f0*/  @P2 LDG.E.U16 R166, desc[UR22][R6.64] ;  /* 0x0000001606a62981 */ /* 0x000968000c1e1500 */
[----:B------:R0:W5:Y:S01]  /*8500*/  @P5 LDG.E.U16 R251, desc[UR22][R10.64] ;  /* 0x000000160afb5981 */ /* 0x000162000c1e1500 */
[----:B------:R-:W1:Y:S01]  /*8510*/  SYNCS.PHASECHK.TRANS64.TRYWAIT P2, [UR6], R12 ;  /* 0x0000000cff0075a7 */ /* 0x000e620008041106 */
[----:B--2---:R-:W-:-:S02]  /*8520*/  PRMT R5, R5, 0x5410, R124 ;  /* 0x0000541005057816 */ /* 0x004fc4000000007c */
[----:B----4-:R-:W-:Y:S01]  /*8530*/  PRMT R6, R122, 0x5410, R219 ;  /* 0x000054107a067816 */ /* 0x010fe200000000db */
[----:B01----:R-:W-:Y:S06]  /*8540*/  @!P2 BRA `(.L_x_9) ;  /* 0x0000002c0048a947 */ /* 0x003fec0003800000 */
.L_x_17:
[----:B-----5:R-:W-:Y:S01]  /*8550*/  PRMT R14, R18, 0x5410, R21 ;  /* 0x00005410120e7816 */ /* 0x020fe20000000015 */
[C---:B------:R-:W-:Y:S01]  /*8560*/  IMAD.WIDE R36, R215.reuse, 0x2, R36 ;  /* 0x00000002d7247825 */ /* 0x040fe200078e0224 */
[----:B------:R-:W-:Y:S02]  /*8570*/  PRMT R16, R16, 0x5410, R17 ;  /* 0x0000541010107816 */ /* 0x000fe40000000011 */
[----:B------:R-:W-:Y:S01]  /*8580*/  PRMT R7, R34, 0x5410, R35 ;  /* 0x0000541022077816 */ /* 0x000fe20000000023 */
[C---:B------:R-:W-:Y:S01]  /*8590*/  IMAD.WIDE R90, R215.reuse, 0x2, R90 ;  /* 0x00000002d75a7825 */ /* 0x040fe200078e025a */
[----:B------:R-:W-:Y:S02]  /*85a0*/  PRMT R9, R30, 0x5410, R31 ;  /* 0x000054101e097816 */ /* 0x000fe4000000001f */
[----:B------:R-:W-:Y:S01]  /*85b0*/  PRMT R10, R32, 0x5410, R33 ;  /* 0x00005410200a7816 */ /* 0x000fe20000000021 */
[----:B------:R-:W-:Y:S01]  /*85c0*/  IMAD.WIDE R84, R215, 0x2, R84 ;  /* 0x00000002d7547825 */ /* 0x000fe200078e0254 */
[----:B------:R-:W-:-:S02]  /*85d0*/  PRMT R11, R29, 0x5410, R28 ;  /* 0x000054101d0b7816 */ /* 0x000fc4000000001c */
[----:B------:R-:W-:Y:S01]  /*85e0*/  PRMT R12, R25, 0x5410, R24 ;  /* 0x00005410190c7816 */ /* 0x000fe20000000018 */
[C---:B------:R-:W-:Y:S01]  /*85f0*/  IMAD.WIDE R76, R215.reuse, 0x2, R76 ;  /* 0x00000002d74c7825 */ /* 0x040fe200078e024c */
[----:B------:R-:W-:Y:S02]  /*8600*/  PRMT R13, R20, 0x5410, R23 ;  /* 0x00005410140d7816 */ /* 0x000fe40000000017 */
[----:B------:R-:W-:Y:S01]  /*8610*/  PRMT R15, R4, 0x5410, R19 ;  /* 0x00005410040f7816 */ /* 0x000fe20000000013 */
[----:B------:R-:W-:Y:S01]  /*8620*/  IMAD.WIDE R68, R215, 0x2, R68 ;  /* 0x00000002d7447825 */ /* 0x000fe200078e0244 */
[----:B------:R-:W-:Y:S02]  /*8630*/  PRMT R17, R27, 0x5410, R26 ;  /* 0x000054101b117816 */ /* 0x000fe4000000001a */
[----:B------:R-:W-:Y:S01]  /*8640*/  PRMT R18, R22, 0x5410, R223 ;  /* 0x0000541016127816 */ /* 0x000fe200000000df */
[----:B------:R-:W-:Y:S01]  /*8650*/  IMAD.WIDE R60, R215, 0x2, R60 ;  /* 0x00000002d73c7825 */ /* 0x000fe200078e023c */
[----:B------:R-:W-:-:S02]  /*8660*/  PRMT R8, R120, 0x5410, R217 ;  /* 0x0000541078087816 */ /* 0x000fc400000000d9 */
[----:B------:R-:W-:Y:S01]  /*8670*/  PRMT R19, R126, 0x5410, R221 ;  /* 0x000054107e137816 */ /* 0x000fe200000000dd */
[----:B------:R-:W-:Y:S01]  /*8680*/  IMAD.WIDE R52, R215, 0x2, R52 ;  /* 0x00000002d7347825 */ /* 0x000fe200078e0234 */
        /* <DEDUP_REMOVED lines=25> */
[----:B------:R-:W-:Y:S01]  /*8820*/  LOP3.LUT R120, R3, 0x3f, RZ, 0xc0, !PT ;  /* 0x0000003f03787812 */ /* 0x000fe200078ec0ff */
[C---:B------:R-:W-:Y:S01]  /*8830*/  IMAD.WIDE R38, R215.reuse, 0x2, R38 ;  /* 0x00000002d7267825 */ /* 0x040fe200078e0226 */
[----:B------:R0:W-:Y:S01]  /*8840*/  STTM.x32 tmem[UR10+0x40], R4 ;  /* 0x00004004000079ed */ /* 0x0001e200082c000a */
[----:B------:R-:W1:Y:S01]  /*8850*/  FENCE.VIEW.ASYNC.T ;  /* 0x00000000000073c6 */ /* 0x000e620000000200 */
[----:B------:R-:W-:Y:S01]  /*8860*/  ISETP.GE.AND P2, PT, R120, R111, PT ;  /* 0x0000006f7800720c */ /* 0x000fe20003f46270 */
[----:B------:R-:W-:-:S04]  /*8870*/  IMAD.WIDE R96, R215, 0x2, R96 ;  /* 0x00000002d7607825 */ /* 0x000fc800078e0260 */
        /* <DEDUP_REMOVED lines=14> */
[----:B------:R-:W-:Y:S01]  /*8960*/  IMAD.WIDE R42, R215, 0x2, R42 ;  /* 0x00000002d72a7825 */ /* 0x000fe200078e022a */
[----:B0-----:R-:W-:Y:S01]  /*8970*/  PRMT R4, RZ, 0x7610, R4 ;  /* 0x00007610ff047816 */ /* 0x001fe20000000004 */
[----:B-1----:R-:W-:Y:S01]  /*8980*/  BAR.SYNC.DEFER_BLOCKING 0x0 ;  /* 0x0000000000007b1d */ /* 0x002fe20000010000 */
[----:B------:R-:W-:Y:S02]  /*8990*/  PRMT R8, RZ, 0x7610, R8 ;  /* 0x00007610ff087816 */ /* 0x000fe40000000008 */
[----:B------:R-:W-:Y:S02]  /*89a0*/  PRMT R12, RZ, 0x7610, R12 ;  /* 0x00007610ff0c7816 */ /* 0x000fe4000000000c */
[----:B------:R-:W-:Y:S02]  /*89b0*/  PRMT R16, RZ, 0x7610, R16 ;  /* 0x00007610ff107816 */ /* 0x000fe40000000010 */
[----:B------:R-:W-:Y:S02]  /*89c0*/  PRMT R20, RZ, 0x7610, R20 ;  /* 0x00007610ff147816 */ /* 0x000fe40000000014 */
[----:B------:R-:W-:-:S02]  /*89d0*/  PRMT R24, RZ, 0x7610, R24 ;  /* 0x00007610ff187816 */ /* 0x000fc40000000018 */
[----:B------:R-:W-:Y:S02]  /*89e0*/  PRMT R28, RZ, 0x7610, R28 ;  /* 0x00007610ff1c7816 */ /* 0x000fe4000000001c */
[----:B------:R-:W-:Y:S02]  /*89f0*/  PRMT R32, RZ, 0x7610, R32 ;  /* 0x00007610ff207816 */ /* 0x000fe40000000020 */
[----:B------:R-:W-:Y:S02]  /*8a00*/  PRMT R5, RZ, 0x7610, R5 ;  /* 0x00007610ff057816 */ /* 0x000fe40000000005 */
[----:B------:R-:W-:Y:S02]  /*8a10*/  PRMT R9, RZ, 0x7610, R9 ;  /* 0x00007610ff097816 */ /* 0x000fe40000000009 */
[----:B------:R-:W-:Y:S02]  /*8a20*/  PRMT R13, RZ, 0x7610, R13 ;  /* 0x00007610ff0d7816 */ /* 0x000fe4000000000d */
[----:B------:R-:W-:-:S02]  /*8a30*/  PRMT R17, RZ, 0x7610, R17 ;  /* 0x00007610ff117816 */ /* 0x000fc40000000011 */
[----:B------:R-:W-:Y:S01]  /*8a40*/  PRMT R21, RZ, 0x7610, R21 ;  /* 0x00007610ff157816 */ /* 0x000fe20000000015 */
[----:B------:R-:W2:Y:S01]  /*8a50*/  @!P2 LDG.E.U16 R4, desc[UR22][R36.64] ;  /* 0x000000162404a981 */ /* 0x000ea2000c1e1500 */
[----:B------:R-:W-:Y:S02]  /*8a60*/  PRMT R25, RZ, 0x7610, R25 ;  /* 0x00007610ff197816 */ /* 0x000fe40000000019 */
[----:B------:R-:W-:Y:S01]  /*8a70*/  PRMT R29, RZ, 0x7610, R29 ;  /* 0x00007610ff1d7816 */ /* 0x000fe2000000001d */
[----:B------:R-:W3:Y:S01]  /*8a80*/  @!P2 LDG.E.U16 R8, desc[UR22][R44.64] ;  /* 0x000000162c08a981 */ /* 0x000ee2000c1e1500 */
[----:B------:R-:W-:Y:S02]  /*8a90*/  PRMT R33, RZ, 0x7610, R33 ;  /* 0x00007610ff217816 */ /* 0x000fe40000000021 */
[----:B------:R-:W-:Y:S01]  /*8aa0*/  PRMT R6, RZ, 0x7610, R6 ;  /* 0x00007610ff067816 */ /* 0x000fe20000000006 */
[----:B------:R-:W4:Y:S01]  /*8ab0*/  @!P2 LDG.E.U16 R12, desc[UR22][R52.64] ;  /* 0x00000016340ca981 */ /* 0x000f22000c1e1500 */
[----:B------:R-:W-:-:S02]  /*8ac0*/  PRMT R10, RZ, 0x7610, R10 ;  /* 0x00007610ff0a7816 */ /* 0x000fc4000000000a */
[----:B------:R-:W-:Y:S01]  /*8ad0*/  PRMT R14, RZ, 0x7610, R14 ;  /* 0x00007610ff0e7816 */ /* 0x000fe2000000000e */
[----:B------:R-:W4:Y:S01]  /*8ae0*/  @!P2 LDG.E.U16 R16, desc[UR22][R60.64] ;  /* 0x000000163c10a981 */ /* 0x000f22000c1e1500 */
[----:B------:R-:W-:Y:S02]  /*8af0*/  PRMT R18, RZ, 0x7610, R18 ;  /* 0x00007610ff127816 */ /* 0x000fe40000000012 */
[----:B------:R-:W-:Y:S01]  /*8b00*/  PRMT R22, RZ, 0x7610, R22 ;  /* 0x00007610ff167816 */ /* 0x000fe20000000016 */
[----:B------:R-:W4:Y:S01]  /*8b10*/  @!P2 LDG.E.U16 R20, desc[UR22][R68.64] ;  /* 0x000000164414a981 */ /* 0x000f22000c1e1500 */
        /* <DEDUP_REMOVED lines=15> */
[----:B------:R-:W-:-:S03]  /*8c10*/  PRMT R35, RZ, 0x7610, R35 ;  /* 0x00007610ff237816 */ /* 0x000fc60000000023 */
[----:B------:R-:W4:Y:S04]  /*8c20*/  @!P2 LDG.E.U16 R13, desc[UR22][R54.64] ;  /* 0x00000016360da981 */ /* 0x000f28000c1e1500 */
        /* <DEDUP_REMOVED lines=20> */
[----:B------:R-:W4:Y:S01]  /*8d70*/  @!P2 LDG.E.U16 R35, desc[UR22][R98.64] ;  /* 0x000000166223a981 */ /* 0x000f22000c1e1500 */
[----:B------:R-:W-:Y:S01]  /*8d80*/  SHF.R.S32.HI R122, RZ, 0x6, R3 ;  /* 0x00000006ff7a7819 */ /* 0x000fe20000011403 */
[----:B------:R-:W-:-:S03]  /*8d90*/  IMAD.SHL.U32 R217, R120, 0x2, RZ ;  /* 0x0000000278d97824 */ /* 0x000fc600078e00ff */
[----:B------:R-:W-:-:S04]  /*8da0*/  SGXT R122, R122, 0x1 ;  /* 0x000000017a7a781a */ /* 0x000fc80000000200 */
[----:B------:R-:W-:Y:S01]  /*8db0*/  LOP3.LUT R217, R217, 0x90, R122, 0x78, !PT ;  /* 0x00000090d9d97812 */ /* 0x000fe200078e787a */
[----:B------:R-:W-:Y:S03]  /*8dc0*/  BAR.SYNC.DEFER_BLOCKING 0x0 ;  /* 0x0000000000007b1d */ /* 0x000fe60000010000 */
[C---:B------:R-:W-:Y:S02]  /*8dd0*/  LOP3.LUT R120, R217.reuse, 0x20, RZ, 0x3c, !PT ;  /* 0x00000020d9787812 */ /* 0x040fe400078e3cff */
[----:B------:R-:W-:Y:S01]  /*8de0*/  LOP3.LUT R219, R217, 0x40, RZ, 0x3c, !PT ;  /* 0x00000040d9db7812 */ /* 0x000fe200078e3cff */
[----:B------:R-:W-:-:S04]  /*8df0*/  ULEA UR6, UR20, UR9, 0x3 ;  /* 0x0000000914067291 */ /* 0x000fc8000f8e18ff */
[----:B------:R-:W-:Y:S01]  /*8e00*/  UIADD3 UR6, UPT, UPT, UR6, 0x4000, URZ ;  /* 0x0000400006067890 */ /* 0x000fe2000fffe0ff */
[----:B--2---:R0:W-:Y:S04]  /*8e10*/  STS.U16 [R217+UR9+0x2000], R4 ;  /* 0x00200004d9007988 */ /* 0x0041e80008000409 */
[----:B---3--:R1:W-:Y:S04]  /*8e20*/  STS.U16 [R217+UR9+0x2400], R8 ;  /* 0x00240008d9007988 */ /* 0x0083e80008000409 */
[----:B----4-:R1:W-:Y:S01]  /*8e30*/  STS.U16 [R217+UR9+0x2800], R12 ;  /* 0x0028000cd9007988 */ /* 0x0103e20008000409 */
[----:B0-----:R-:W-:-:S03]  /*8e40*/  LOP3.LUT R4, R217, 0x60, RZ, 0x3c, !PT ;  /* 0x00000060d9047812 */ /* 0x001fc600078e3cff */
        /* <DEDUP_REMOVED lines=30> */
[----:B0-----:R-:W0:Y:S02]  /*9030*/  FENCE.VIEW.ASYNC.S ;  /* 0x00000000000073c6 */ /* 0x001e240000000000 */
[----:B0-----:R-:W-:Y:S06]  /*9040*/  BAR.SYNC.DEFER_BLOCKING 0x0 ;  /* 0x0000000000007b1d */ /* 0x001fec0000010000 */
[----:B------:R-:W-:Y:S05]  /*9050*/  @P0 BRA `(.L_x_10) ;  /* 0x0000000000540947 */ /* 0x000fea0003800000 */
[----:B------:R-:W-:Y:S02]  /*9060*/  UIADD3 UR21, UPT, UPT, UR8, 0x48, URZ ;  /* 0x0000004808157890 */ /* 0x000fe4000fffe0ff */
[----:B------:R-:W-:Y:S02]  /*9070*/  UIADD3 UR30, UPT, UPT, UR8, 0x50, URZ ;  /* 0x00000050081e7890 */ /* 0x000fe4000fffe0ff */
[----:B------:R-:W-:Y:S01]  /*9080*/  UIADD3 UR31, UPT, UPT, UR8, 0x58, URZ ;  /* 0x00000058081f7890 */ /* 0x000fe2000fffe0ff */
[----:B------:R-:W-:Y:S01]  /*9090*/  UMOV UR16, 0x0 ;  /* 0x0000000000107882 */ /* 0x000fe20000000000 */
[----:B------:R-:W-:Y:S01]  /*90a0*/  UMOV UR17, 0x8100010 ;  /* 0x0810001000117882 */ /* 0x000fe20000000000 */
[----:B------:R-:W-:Y:S01]  /*90b0*/  UMOV UR12, UR18 ;  /* 0x00000012000c7c82 */ /* 0x000fe20008000000 */
[----:B------:R-:W-:Y:S01]  /*90c0*/  UMOV UR13, 0x40004040 ;  /* 0x40004040000d7882 */ /* 0x000fe20000000000 */
[----:B------:R-:W-:Y:S01]  /*90d0*/  UMOV UR28, 0x0 ;  /* 0x00000000001c7882 */ /* 0x000fe20000000000 */
[----:B------:R-:W-:Y:S01]  /*90e0*/  UMOV UR29, 0x8100010 ;  /* 0x08100010001d7882 */ /* 0x000fe20000000000 */
[----:B------:R-:W-:Y:S01]  /*90f0*/  UMOV UR32, 0x0 ;  /* 0x0000000000207882 */ /* 0x000fe20000000000 */
[----:B------:R-:W-:Y:S01]  /*9100*/  UMOV UR33, 0x8100010 ;  /* 0x0810001000217882 */ /* 0x000fe20000000000 */
[----:B------:R-:W-:Y:S01]  /*9110*/  UMOV UR7, URZ ;  /* 0x000000ff00077c82 */ /* 0x000fe20008000000 */
[----:B------:R0:W-:Y:S01]  /*9120*/  UTCHMMA tmem[UR11], gdesc[UR12], tmem[UR8], tmem[UR16], idesc[UR17], UPT ;  /* 0x00ff100c0b0079ea */ /* 0x0001e2000b800008 */
        /* <DEDUP_REMOVED lines=8> */
.L_x_10:
[----:B------:R-:W-:Y:S01]  /*91b0*/  UIADD3 UR20, UPT, UPT, UR20, 0x1, URZ ;  /* 0x0000000114147890 */ /* 0x000fe2000fffe0ff */
[----:B------:R-:W-:Y:S01]  /*91c0*/  IMAD.WIDE R114, R118, 0x2, R114 ;  /* 0x0000000276727825 */ /* 0x000fe200078e0272 */
[----:B------:R-:W-:Y:S02]  /*91d0*/  UIADD3 UR19, UPT, UPT, UR19, -0x1, URZ ;  /* 0xffffffff13137890 */ /* 0x000fe4000fffe0ff */
[----:B------:R-:W-:Y:S01]  /*91e0*/  UISETP.GT.AND UP1, UPT, UR20, 0x1, UPT ;  /* 0x000000011400788c */ /* 0x000fe2000bf24270 */
[----:B------:R-:W-:-:S03]  /*91f0*/  VIADD R111, R111, 0xffffffc0 ;  /* 0xffffffc06f6f7836 */ /* 0x000fc60000000000 */
[----:B0-----:R-:W-:Y:S02]  /*9200*/  USEL UR4, URZ, 0x1, !UP1 ;  /* 0x00000001ff047887 */ /* 0x001fe4000c800000 */
[----:B------:R-:W-:Y:S02]  /*9210*/  USEL UR20, UR20, URZ, !UP1 ;  /* 0x000000ff14147287 */ /* 0x000fe4000c800000 */
[----:B------:R-:W-:Y:S02]  /*9220*/  UISETP.NE.U32.AND UP1, UPT, UR19, URZ, UPT ;  /* 0x000000ff1300728c */ /* 0x000fe4000bf25070 */
[----:B------:R-:W-:-:S03]  /*9230*/  ULOP3.LUT UR7, UR5, UR4, URZ, 0x3c, !UPT ;  /* 0x0000000405077292 */ /* 0x000fc6000f8e3cff */
[----:B------:R-:W-:-:S04]  /*9240*/  UMOV UR4, UR5 ;  /* 0x0000000500047c82 */ /* 0x000fc80008000000 */
[----:B------:R-:W-:Y:S01]  /*9250*/  UMOV UR5, UR7 ;  /* 0x0000000700057c82 */ /* 0x000fe20008000000 */
[----:B------:R-:W-:Y:S05]  /*9260*/  BRA.U UP1, `(.L_x_11) ;  /* 0xffffffd501887547 */ /* 0x000fea000b83ffff */
.L_x_8:
[----:B------:R-:W0:Y:S01]  /*9270*/  LDCU UR5, c[0x0][0x3a0] ;  /* 0x00007400ff0577ac */ /* 0x000e220008000800 */
[----:B------:R-:W2:Y:S01]  /*9280*/  LDCU UR7, c[0x0][0x3b4] ;  /* 0x00007680ff0777ac */ /* 0x000ea20008000800 */
[----:B------:R-:W3:Y:S01]  /*9290*/  LDCU UR11, c[0x0][0x3b8] ;  /* 0x00007700ff0b77ac */ /* 0x000ee20008000800 */
[----:B------:R-:W4:Y:S01]  /*92a0*/  LDCU.128 UR12, c[0x0][0x390] ;  /* 0x00007200ff0c77ac */ /* 0x000f220008000c00 */
[----:B0-----:R-:W-:-:S04]  /*92b0*/  UIADD3 UR5, UPT, UPT, UR5, 0x3f, URZ ;  /* 0x0000003f05057890 */ /* 0x001fc8000fffe0ff */
[----:B------:R-:W-:-:S09]  /*92c0*/  UISETP.GE.AND UP1, UPT, UR5, 0x40, UPT ;  /* 0x000000400500788c */ /* 0x000fd2000bf26270 */
[----:B--234-:R-:W-:Y:S05]  /*92d0*/  BRA.U !UP1, `(.L_x_12) ;  /* 0x0000000109107547 */ /* 0x01cfea000b800000 */
[----:B------:R-:W-:-:S06]  /*92e0*/  USHF.L.U32 UR4, UR4, 0x1f, URZ ;  /* 0x0000001f04047899 */ /* 0x000fcc00080006ff */
[----:B------:R-:W-:-:S04]  /*92f0*/  IMAD.U32 R3, RZ, RZ, UR4 ;  /* 0x00000004ff037e24 */ /* 0x000fc8000f8e00ff */
[----:B------:R-:W0:Y:S02]  /*9300*/  SYNCS.PHASECHK.TRANS64.TRYWAIT P0, [UR6], R3 ;  /* 0x00000003ff0075a7 */ /* 0x000e240008001106 */
[----:B0-----:R-:W-:Y:S05]  /*9310*/  @!P0 BRA `(.L_x_13) ;  /* 0x0000001c00e08947 */ /* 0x001fea0003800000 */
.L_x_12:
[----:B------:R-:W-:Y:S01]  /*9320*/  BAR.SYNC.DEFER_BLOCKING 0x0 ;  /* 0x0000000000007b1d */ /* 0x000fe20000010000 */
[----:B------:R-:W-:Y:S01]  /*9330*/  IMAD R69, R0, UR11, RZ ;  /* 0x0000000b00457c24 */ /* 0x000fe2000f8e02ff */
[C---:B------:R-:W-:Y:S01]  /*9340*/  ISETP.GE.AND P0, PT, R2.reuse, UR14, PT ;  /* 0x0000000e02007c0c */ /* 0x040fe2000bf06270 */
[----:B------:R-:W-:Y:S02]  /*9350*/  IMAD R3, R2, UR7, RZ ;  /* 0x0000000702037c24 */ /* 0x000fe4000f8e02ff */
[----:B------:R-:W-:Y:S02]  /*9360*/  VIADD R71, R69, UR11 ;  /* 0x0000000b45477c36 */ /* 0x000fe40008000000 */
[C---:B------:R-:W-:Y:S01]  /*9370*/  VIADD R68, R0.reuse, 0x3 ;  /* 0x0000000300447836 */ /* 0x040fe20000000000 */
[----:B------:R-:W-:Y:S01]  /*9380*/  LEA R2, P2, R3, UR12, 0x1 ;  /* 0x0000000c03027c11 */ /* 0x000fe2000f8408ff */
[----:B------:R-:W-:Y:S02]  /*9390*/  VIADD R73, R71, UR11 ;  /* 0x0000000b47497c36 */ /* 0x000fe40008000000 */
[----:B------:R-:W-:Y:S01]  /*93a0*/  VIADD R70, R0, 0x2 ;  /* 0x0000000200467836 */ /* 0x000fe20000000000 */
[----:B------:R-:W-:Y:S01]  /*93b0*/  LEA.HI.X.SX32 R3, R3, UR13, 0x1, P2 ;  /* 0x0000000d03037c11 */ /* 0x000fe200090f0eff */
[----:B------:R-:W-:Y:S01]  /*93c0*/  VIADD R75, R73, UR11 ;  /* 0x0000000b494b7c36 */ /* 0x000fe20008000000 */
[----:B------:R-:W-:Y:S01]  /*93d0*/  ISETP.LT.AND P3, PT, R68, UR15, !P0 ;  /* 0x0000000f44007c0c */ /* 0x000fe2000c761270 */
[----:B------:R-:W-:Y:S01]  /*93e0*/  VIADD R72, R0, 0x1 ;  /* 0x0000000100487836 */ /* 0x000fe20000000000 */
[----:B------:R-:W-:Y:S01]  /*93f0*/  LEA R68, P5, R71, R2, 0x1 ;  /* 0x0000000247447211 */ /* 0x000fe200078a08ff */
[----:B------:R-:W-:Y:S01]  /*9400*/  VIADD R77, R75, UR11 ;  /* 0x0000000b4b4d7c36 */ /* 0x000fe20008000000 */
[----:B------:R-:W-:Y:S01]  /*9410*/  ISETP.LT.AND P6, PT, R70, UR15, !P0 ;  /* 0x0000000f46007c0c */ /* 0x000fe2000c7c1270 */
[----:B------:R-:W-:Y:S01]  /*9420*/  VIADD R87, R0, 0x4 ;  /* 0x0000000400577836 */ /* 0x000fe20000000000 */
[----:B------:R-:W-:Y:S01]  /*9430*/  ISETP.LT.AND P4, PT, R72, UR15, !P0 ;  /* 0x0000000f48007c0c */ /* 0x000fe2000c781270 */
[----:B------:R-:W-:-:S02]  /*9440*/  VIADD R79, R77, UR11 ;  /* 0x0000000b4d4f7c36 */ /* 0x000fc40008000000 */
[----:B------:R-:W-:Y:S01]  /*9450*/  VIADD R86, R0, 0x5 ;  /* 0x0000000500567836 */ /* 0x000fe20000000000 */
[----:B------:R-:W0:Y:S02]  /*9460*/  @!P1 SYNCS.CCTL.IV [UR9+0x4000] ;  /* 0x00400000ff0099b1 */ /* 0x000e240008000009 */
[----:B0-----:R-:W-:Y:S01]  /*9470*/  BAR.SYNC.DEFER_BLOCKING 0x0 ;  /* 0x0000000000007b1d */ /* 0x001fe20000010000 */
[----:B------:R-:W-:-:S04]  /*9480*/  VIADD R81, R79, UR11 ;  /* 0x0000000b4f517c36 */ /* 0x000fc80008000000 */
[----:B------:R-:W-:Y:S01]  /*9490*/  VIADD R83, R81, UR11 ;  /* 0x0000000b51537c36 */ /* 0x000fe20008000000 */
[----:B-1----:R-:W0:Y:S03]  /*94a0*/  LDTM.x64 R4, tmem[UR10] ;  /* 0x0000000a000479ee */ /* 0x002e260008340000 */
[----:B------:R-:W-:Y:S01]  /*94b0*/  VIADD R84, R83, UR11 ;  /* 0x0000000b53547c36 */ /* 0x000fe20008000000 */
[----:B------:R-:W1:Y:S01]  /*94c0*/  @!P1 SYNCS.CCTL.IV [UR9+0x4008] ;  /* 0x00400800ff0099b1 */ /* 0x000e620008000009 */
[----:B------:R-:W-:Y:S01]  /*94d0*/  ISETP.LT.AND P1, PT, R0, UR15, !P0 ;  /* 0x0000000f00007c0c */ /* 0x000fe2000c721270 */
[----:B------:R-:W-:Y:S01]  /*94e0*/  NOP ;  /* 0x0000000000007918 */ /* 0x000fe20000000000 */
[----:B0-----:R-:W-:Y:S02]  /*94f0*/  F2FP.F16.F32.PACK_AB R85, R5, R4 ;  /* 0x000000040555723e */ /* 0x001fe400000000ff */
[----:B------:R-:W-:-:S02]  /*9500*/  LEA R4, P2, R69, R2, 0x1 ;  /* 0x0000000245047211 */ /* 0x000fc400078408ff */
[----:B------:R-:W-:Y:S01]  /*9510*/  F2FP.F16.F32.PACK_AB R6, R7, R6 ;  /* 0x000000060706723e */ /* 0x000fe200000000ff */
[----:B------:R-:W-:Y:S01]  /*9520*/  VIADD R7, R0, 0x7 ;  /* 0x0000000700077836 */ /* 0x000fe20000000000 */
[-C--:B------:R-:W-:Y:S02]  /*9530*/  LEA.HI.X.SX32 R5, R69, R3.reuse, 0x1, P2 ;  /* 0x0000000345057211 */ /* 0x080fe400010f0eff */
[-C--:B------:R-:W-:Y:S02]  /*9540*/  LEA R70, P2, R73, R2.reuse, 0x1 ;  /* 0x0000000249467211 */ /* 0x080fe400078408ff */
[-C--:B------:R-:W-:Y:S01]  /*9550*/  LEA.HI.X.SX32 R69, R71, R3.reuse, 0x1, P5 ;  /* 0x0000000347457211 */ /* 0x080fe200028f0eff */
[----:B------:R0:W-:Y:S01]  /*9560*/  @P1 STG.E.U16 desc[UR22][R4.64], R85 ;  /* 0x0000005504001986 */ /* 0x0001e2000c101516 */
[----:B------:R-:W-:Y:S02]  /*9570*/  LEA R72, P5, R75, R2, 0x1 ;  /* 0x000000024b487211 */ /* 0x000fe400078a08ff */
[----:B------:R-:W-:-:S02]  /*9580*/  LEA.HI.X.SX32 R71, R73, R3, 0x1, P2 ;  /* 0x0000000349477211 */ /* 0x000fc400010f0eff */
[-C--:B------:R-:W-:Y:S02]  /*9590*/  LEA R74, P2, R77, R2.reuse, 0x1 ;  /* 0x000000024d4a7211 */ /* 0x080fe400078408ff */
[-C--:B------:R-:W-:Y:S02]  /*95a0*/  LEA.HI.X.SX32 R73, R75, R3.reuse, 0x1, P5 ;  /* 0x000000034b497211 */ /* 0x080fe400028f0eff */
[-C--:B------:R-:W-:Y:S02]  /*95b0*/  LEA R76, P5, R79, R2.reuse, 0x1 ;  /* 0x000000024f4c7211 */ /* 0x080fe400078a08ff */
[-C--:B------:R-:W-:Y:S01]  /*95c0*/  LEA.HI.X.SX32 R75, R77, R3.reuse, 0x1, P2 ;  /* 0x000000034d4b7211 */ /* 0x080fe200010f0eff */
[----:B0-----:R-:W-:Y:S01]  /*95d0*/  VIADD R4, R0, 0x9 ;  /* 0x0000000900047836 */ /* 0x001fe20000000000 */
[----:B------:R-:W-:Y:S02]  /*95e0*/  LEA R78, P2, R81, R2, 0x1 ;  /* 0x00000002514e7211 */ /* 0x000fe400078408ff */
[----:B------:R-:W-:-:S02]  /*95f0*/  LEA.HI.X.SX32 R77, R79, R3, 0x1, P5 ;  /* 0x000000034f4d7211 */ /* 0x000fc400028f0eff */
[-C--:B------:R-:W-:Y:S02]  /*9600*/  LEA R80, P5, R83, R2.reuse, 0x1 ;  /* 0x0000000253507211 */ /* 0x080fe400078a08ff */
[-C--:B------:R-:W-:Y:S02]  /*9610*/  LEA.HI.X.SX32 R79, R81, R3.reuse, 0x1, P2 ;  /* 0x00000003514f7211 */ /* 0x080fe400010f0eff */
[----:B------:R-:W-:Y:S02]  /*9620*/  LEA.HI.X.SX32 R81, R83, R3, 0x1, P5 ;  /* 0x0000000353517211 */ /* 0x000fe400028f0eff */
[----:B------:R-:W-:Y:S02]  /*9630*/  ISETP.LT.AND P5, PT, R87, UR15, !P0 ;  /* 0x0000000f57007c0c */ /* 0x000fe4000c7a1270 */
[----:B------:R-:W-:Y:S02]  /*9640*/  PRMT R5, R85, 0x7632, R5 ;  /* 0x0000763255057816 */ /* 0x000fe40000000005 */
[----:B------:R-:W-:-:S02]  /*9650*/  LEA R82, P2, R84, R2, 0x1 ;  /* 0x0000000254527211 */ /* 0x000fc400078408ff */
[----:B------:R-:W-:Y:S01]  /*9660*/  F2FP.F16.F32.PACK_AB R8, R9, R8 ;  /* 0x000000080908723e */ /* 0x000fe200000000ff */
[----:B------:R0:W-:Y:S01]  /*9670*/  @P4 STG.E.U16 desc[UR22][R68.64], R5 ;  /* 0x0000000544004986 */ /* 0x0001e2000c101516 */
[----:B------:R-:W-:Y:S02]  /*9680*/  PRMT R9, R6, 0x7632, R9 ;  /* 0x0000763206097816 */ /* 0x000fe40000000009 */
[-C--:B------:R-:W-:Y:S01]  /*9690*/  LEA.HI.X.SX32 R83, R84, R3.reuse, 0x1, P2 ;  /* 0x0000000354537211 */ /* 0x080fe200010f0eff */
[----:B------:R2:W-:Y:S01]  /*96a0*/  @P6 STG.E.U16 desc[UR22][R70.64], R6 ;  /* 0x0000000646006986 */ /* 0x0005e2000c101516 */
[----:B------:R-:W-:Y:S01]  /*96b0*/  ISETP.LT.AND P2, PT, R86, UR15, !P0 ;  /* 0x0000000f56007c0c */ /* 0x000fe2000c741270 */
[----:B------:R-:W-:Y:S01]  /*96c0*/  VIADD R86, R0, 0x6 ;  /* 0x0000000600567836 */ /* 0x000fe20000000000 */
[----:B------:R-:W-:Y:S01]  /*96d0*/  ISETP.LT.AND P4, PT, R7, UR15, !P0 ;  /* 0x0000000f07007c0c */ /* 0x000fe2000c781270 */
[----:B------:R3:W-:Y:S01]  /*96e0*/  @P3 STG.E.U16 desc[UR22][R72.64], R9 ;  /* 0x0000000948003986 */ /* 0x0007e2000c101516 */
[----:B------:R-:W-:Y:S01]  /*96f0*/  ISETP.LT.AND P3, PT, R4, UR15, !P0 ;  /* 0x0000000f04007c0c */ /* 0x000fe2000c761270 */
[----:B------:R-:W-:Y:S01]  /*9700*/  VIADD R4, R0, 0xa ;  /* 0x0000000a00047836 */ /* 0x000fe20000000000 */
[----:B------:R-:W-:Y:S01]  /*9710*/  ISETP.LT.AND P1, PT, R86, UR15, !P0 ;  /* 0x0000000f56007c0c */ /* 0x000fe2000c721270 */
[----:B------:R-:W-:Y:S01]  /*9720*/  @P5 STG.E.U16 desc[UR22][R74.64], R8 ;  /* 0x000000084a005986 */ /* 0x000fe2000c101516 */
[----:B0-----:R-:W-:Y:S01]  /*9730*/  PRMT R5, R8, 0x7632, R5 ;  /* 0x0000763208057816 */ /* 0x001fe20000000005 */
[----:B------:R-:W-:Y:S01]  /*9740*/  VIADD R7, R0, 0x8 ;  /* 0x0000000800077836 */ /* 0x000fe20000000000 */
[----:B------:R-:W-:Y:S01]  /*9750*/  ISETP.LT.AND P5, PT, R4, UR15, !P0 ;  /* 0x0000000f04007c0c */ /* 0x000fe2000c7a1270 */
[----:B------:R-:W-:Y:S01]  /*9760*/  VIADD R4, R0, 0xb ;  /* 0x0000000b00047836 */ /* 0x000fe20000000000 */
[----:B------:R-:W-:Y:S01]  /*9770*/  F2FP.F16.F32.PACK_AB R10, R11, R10 ;  /* 0x0000000a0b0a723e */ /* 0x000fe200000000ff */
[----:B------:R0:W-:Y:S01]  /*9780*/  @P2 STG.E.U16 desc[UR22][R76.64], R5 ;  /* 0x000000054c002986 */ /* 0x0001e2000c101516 */
[----:B------:R-:W-:Y:S01]  /*9790*/  VIADD R84, R84, UR11 ;  /* 0x0000000b54547c36 */ /* 0x000fe20008000000 */
[----:B------:R-:W-:Y:S01]  /*97a0*/  ISETP.LT.AND P6, PT, R7, UR15, !P0 ;  /* 0x0000000f07007c0c */ /* 0x000fe2000c7c1270 */
[----:B--2---:R-:W-:Y:S01]  /*97b0*/  VIADD R6, R0, 0xd ;  /* 0x0000000d00067836 */ /* 0x004fe20000000000 */
[----:B------:R-:W-:Y:S01]  /*97c0*/  ISETP.LT.AND P2, PT, R4, UR15, !P0 ;  /* 0x0000000f04007c0c */ /* 0x000fe2000c741270 */
[----:B------:R-:W-:Y:S01]  /*97d0*/  VIADD R4, R0, 0xc ;  /* 0x0000000c00047836 */ /* 0x000fe20000000000 */
[----:B---3--:R-:W-:Y:S01]  /*97e0*/  PRMT R9, R10, 0x7632, R9 ;  /* 0x000076320a097816 */ /* 0x008fe20000000009 */
[----:B------:R2:W-:Y:S01]  /*97f0*/  @P1 STG.E.U16 desc[UR22][R78.64], R10 ;  /* 0x0000000a4e001986 */ /* 0x0005e2000c101516 */
[----:B------:R-:W-:Y:S01]  /*9800*/  F2FP.F16.F32.PACK_AB R12, R13, R12 ;  /* 0x0000000c0d0c723e */ /* 0x000fe200000000ff */
[----:B------:R-:W-:Y:S01]  /*9810*/  VIADD R7, R0, 0xe ;  /* 0x0000000e00077836 */ /* 0x000fe20000000000 */
[----:B------:R-:W-:Y:S01]  /*9820*/  ISETP.LT.AND P1, PT, R4, UR15, !P0 ;  /* 0x0000000f04007c0c */ /* 0x000fe2000c721270 */
[----:B------:R3:W-:Y:S01]  /*9830*/  @P4 STG.E.U16 desc[UR22][R80.64], R9 ;  /* 0x0000000950004986 */ /* 0x0007e2000c101516 */
[----:B------:R-:W-:Y:S01]  /*9840*/  LEA R4, P4, R84, R2, 0x1 ;  /* 0x0000000254047211 */ /* 0x000fe200078808ff */
[----:B------:R-:W-:Y:S01]  /*9850*/  VIADD R11, R0, 0xf ;  /* 0x0000000f000b7836 */ /* 0x000fe20000000000 */
[----:B------:R-:W-:Y:S01]  /*9860*/  PRMT R13, R12, 0x7632, R13 ;  /* 0x000076320c0d7816 */ /* 0x000fe2000000000d */
[----:B------:R-:W-:Y:S01]  /*9870*/  @P6 STG.E.U16 desc[UR22][R82.64], R12 ;  /* 0x0000000c52006986 */ /* 0x000fe2000c101516 */
[C---:B0-----:R-:W-:Y:S01]  /*9880*/  LEA.HI.X.SX32 R5, R84.reuse, R3, 0x1, P4 ;  /* 0x0000000354057211 */ /* 0x041fe200020f0eff */
[----:B------:R-:W-:Y:S01]  /*9890*/  VIADD R84, R84, UR11 ;  /* 0x0000000b54547c36 */ /* 0x000fe20008000000 */
[----:B------:R-:W-:-:S02]  /*98a0*/  ISETP.LT.AND P4, PT, R6, UR15, !P0 ;  /* 0x0000000f06007c0c */ /* 0x000fc4000c781270 */
[----:B------:R-:W-:Y:S01]  /*98b0*/  F2FP.F16.F32.PACK_AB R14, R15, R14 ;  /* 0x0000000e0f0e723e */ /* 0x000fe200000000ff */
[C---:B--2---:R-:W-:Y:S01]  /*98c0*/  VIADD R10, R84.reuse, UR11 ;  /* 0x0000000b540a7c36 */ /* 0x044fe20008000000 */
[CC--:B------:R-:W-:Y:S01]  /*98d0*/  LEA R6, P6, R84.reuse, R2.reuse, 0x1 ;  /* 0x0000000254067211 */ /* 0x0c0fe200078c08ff */
[----:B------:R0:W-:Y:S01]  /*98e0*/  @P3 STG.E.U16 desc[UR22][R4.64], R13 ;  /* 0x0000000d04003986 */ /* 0x0001e2000c101516 */
[----:B------:R-:W-:Y:S02]  /*98f0*/  ISETP.LT.AND P3, PT, R7, UR15, !P0 ;  /* 0x0000000f07007c0c */ /* 0x000fe4000c761270 */
[-C--:B------:R-:W-:Y:S02]  /*9900*/  LEA.HI.X.SX32 R7, R84, R3.reuse, 0x1, P6 ;  /* 0x0000000354077211 */ /* 0x080fe400030f0eff */
[----:B------:R-:W-:Y:S02]  /*9910*/  LEA R8, P6, R10, R2, 0x1 ;  /* 0x000000020a087211 */ /* 0x000fe400078c08ff */
[----:B------:R-:W-:Y:S01]  /*9920*/  PRMT R15, R14, 0x7632, R15 ;  /* 0x000076320e0f7816 */ /* 0x000fe2000000000f */
[----:B------:R2:W-:Y:S01]  /*9930*/  @P5 STG.E.U16 desc[UR22][R6.64], R14 ;  /* 0x0000000e06005986 */ /* 0x0005e2000c101516 */
[C---:B---3--:R-:W-:Y:S01]  /*9940*/  LEA.HI.X.SX32 R9, R10.reuse, R3, 0x1, P6 ;  /* 0x000000030a097211 */ /* 0x048fe200030f0eff */
[----:B------:R-:W-:Y:S01]  /*9950*/  VIADD R10, R10, UR11 ;  /* 0x0000000b0a0a7c36 */ /* 0x000fe20008000000 */
[----:B------:R-:W-:Y:S01]  /*9960*/  ISETP.LT.AND P5, PT, R11, UR15, !P0 ;  /* 0x0000000f0b007c0c */ /* 0x000fe2000c7a1270 */
[----:B0-----:R-:W-:Y:S01]  /*9970*/  VIADD R5, R0, 0x10 ;  /* 0x0000001000057836 */ /* 0x001fe20000000000 */
[----:B------:R-:W-:Y:S01]  /*9980*/  F2FP.F16.F32.PACK_AB R16, R17, R16 ;  /* 0x000000101110723e */ /* 0x000fe200000000ff */
[C---:B------:R-:W-:Y:S01]  /*9990*/  VIADD R12, R10.reuse, UR11 ;  /* 0x0000000b0a0c7c36 */ /* 0x040fe20008000000 */
[----:B------:R-:W-:Y:S01]  /*99a0*/  LEA R4, P6, R10, R2, 0x1 ;  /* 0x000000020a047211 */ /* 0x000fe200078c08ff */
[----:B------:R0:W-:Y:S01]  /*99b0*/  @P2 STG.E.U16 desc[UR22][R8.64], R15 ;  /* 0x0000000f08002986 */ /* 0x0001e2000c101516 */
[----:B------:R-:W-:-:S02]  /*99c0*/  ISETP.LT.AND P2, PT, R5, UR15, !P0 ;  /* 0x0000000f05007c0c */ /* 0x000fc4000c741270 */
[-C--:B------:R-:W-:Y:S01]  /*99d0*/  LEA.HI.X.SX32 R5, R10, R3.reuse, 0x1, P6 ;  /* 0x000000030a057211 */ /* 0x080fe200030f0eff */
[----:B--2---:R-:W-:Y:S01]  /*99e0*/  VIADD R6, R0, 0x11 ;  /* 0x0000001100067836 */ /* 0x004fe20000000000 */
[----:B------:R-:W-:Y:S01]  /*99f0*/  LEA R10, P6, R12, R2, 0x1 ;  /* 0x000000020c0a7211 */ /* 0x000fe200078c08ff */
[----:B------:R-:W-:Y:S01]  /*9a00*/  VIADD R7, R0, 0x12 ;  /* 0x0000001200077836 */ /* 0x000fe20000000000 */
[----:B------:R-:W-:Y:S01]  /*9a10*/  F2FP.F16.F32.PACK_AB R18, R19, R18 ;  /* 0x000000121312723e */ /* 0x000fe200000000ff */
[----:B------:R2:W-:Y:S01]  /*9a20*/  @P1 STG.E.U16 desc[UR22][R4.64], R16 ;  /* 0x0000001004001986 */ /* 0x0005e2000c101516 */
[C---:B------:R-:W-:Y:S01]  /*9a30*/  LEA.HI.X.SX32 R11, R12.reuse, R3, 0x1, P6 ;  /* 0x000000030c0b7211 */ /* 0x040fe200030f0eff */
[----:B------:R-:W-:Y:S01]  /*9a40*/  VIADD R12, R12, UR11 ;  /* 0x0000000b0c0c7c36 */ /* 0x000fe20008000000 */
[----:B------:R-:W-:Y:S02]  /*9a50*/  ISETP.LT.AND P1, PT, R6, UR15, !P0 ;  /* 0x0000000f06007c0c */ /* 0x000fe4000c721270 */
[----:B0-----:R-:W-:Y:S01]  /*9a60*/  PRMT R9, R16, 0x7632, R9 ;  /* 0x0000763210097816 */ /* 0x001fe20000000009 */
[C---:B------:R-:W-:Y:S01]  /*9a70*/  VIADD R13, R12.reuse, UR11 ;  /* 0x0000000b0c0d7c36 */ /* 0x040fe20008000000 */
[----:B------:R-:W-:-:S02]  /*9a80*/  LEA R6, P6, R12, R2, 0x1 ;  /* 0x000000020c067211 */ /* 0x000fc400078c08ff */
[----:B------:R-:W-:Y:S01]  /*9a90*/  F2FP.F16.F32.PACK_AB R20, R21, R20 ;  /* 0x000000141514723e */ /* 0x000fe200000000ff */
[----:B------:R0:W-:Y:S01]  /*9aa0*/  @P4 STG.E.U16 desc[UR22][R10.64], R9 ;  /* 0x000000090a004986 */ /* 0x0001e2000c101516 */
[----:B------:R-:W-:Y:S01]  /*9ab0*/  ISETP.LT.AND P4, PT, R7, UR15, !P0 ;  /* 0x0000000f07007c0c */ /* 0x000fe2000c781270 */
[----:B--2---:R-:W-:Y:S01]  /*9ac0*/  VIADD R4, R0, 0x13 ;  /* 0x0000001300047836 */ /* 0x004fe20000000000 */
[----:B------:R-:W-:Y:S01]  /*9ad0*/  LEA.HI.X.SX32 R7, R12, R3, 0x1, P6 ;  /* 0x000000030c077211 */ /* 0x000fe200030f0eff */
[C---:B------:R-:W-:Y:S01]  /*9ae0*/  VIADD R5, R0.reuse, 0x14 ;  /* 0x0000001400057836 */ /* 0x040fe20000000000 */
[----:B------:R-:W-:Y:S01]  /*9af0*/  LEA R8, P6, R13, R2, 0x1 ;  /* 0x000000020d087211 */ /* 0x000fe200078c08ff */
[----:B------:R-:W-:Y:S01]  /*9b00*/  VIADD R16, R0, 0x3e ;  /* 0x0000003e00107836 */ /* 0x000fe20000000000 */
[----:B------:R-:W-:Y:S01]  /*9b10*/  F2FP.F16.F32.PACK_AB R22, R23, R22 ;  /* 0x000000161716723e */ /* 0x000fe200000000ff */
[----:B------:R2:W-:Y:S01]  /*9b20*/  @P3 STG.E.U16 desc[UR22][R6.64], R18 ;  /* 0x0000001206003986 */ /* 0x0005e2000c101516 */
[----:B------:R-:W-:-:S02]  /*9b30*/  ISETP.LT.AND P3, PT, R4, UR15, !P0 ;  /* 0x0000000f04007c0c */ /* 0x000fc4000c761270 */
[----:B------:R-:W-:Y:S02]  /*9b40*/  F2FP.F16.F32.PACK_AB R24, R25, R24 ;  /* 0x000000181918723e */ /* 0x000fe400000000ff */
[CC--:B0-----:R-:W-:Y:S01]  /*9b50*/  LEA.HI.X.SX32 R9, R13.reuse, R3.reuse, 0x1, P6 ;  /* 0x000000030d097211 */ /* 0x0c1fe200030f0eff */
[----:B------:R-:W-:Y:S01]  /*9b60*/  VIADD R13, R13, UR11 ;  /* 0x0000000b0d0d7c36 */ /* 0x000fe20008000000 */
[----:B------:R-:W-:Y:S02]  /*9b70*/  PRMT R11, R18, 0x7632, R11 ;  /* 0x00007632120b7816 */ /* 0x000fe4000000000b */
[----:B------:R-:W-:Y:S01]  /*9b80*/  F2FP.F16.F32.PACK_AB R26, R27, R26 ;  /* 0x0000001a1b1a723e */ /* 0x000fe200000000ff */
[C---:B------:R-:W-:Y:S01]  /*9b90*/  VIADD R12, R13.reuse, UR11 ;  /* 0x0000000b0d0c7c36 */ /* 0x040fe20008000000 */
[-C--:B------:R-:W-:Y:S01]  /*9ba0*/  LEA R4, P6, R13, R2.reuse, 0x1 ;  /* 0x000000020d047211 */ /* 0x080fe200078c08ff */
[----:B------:R0:W-:Y:S01]  /*9bb0*/  @P5 STG.E.U16 desc[UR22][R8.64], R11 ;  /* 0x0000000b08005986 */ /* 0x0001e2000c101516 */
[----:B------:R-:W-:Y:S01]  /*9bc0*/  ISETP.LT.AND P5, PT, R5, UR15, !P0 ;  /* 0x0000000f05007c0c */ /* 0x000fe2000c7a1270 */
[C---:B--2---:R-:W-:Y:S01]  /*9bd0*/  VIADD R6, R0.reuse, 0x15 ;  /* 0x0000001500067836 */ /* 0x044fe20000000000 */
[----:B------:R-:W-:Y:S01]  /*9be0*/  LEA.HI.X.SX32 R5, R13, R3, 0x1, P6 ;  /* 0x000000030d057211 */ /* 0x000fe200030f0eff */
[----:B------:R-:W-:Y:S01]  /*9bf0*/  VIADD R7, R0, 0x16 ;  /* 0x0000001600077836 */ /* 0x000fe20000000000 */
[----:B------:R-:W-:-:S02]  /*9c00*/  LEA R10, P6, R12, R2, 0x1 ;  /* 0x000000020c0a7211 */ /* 0x000fc400078c08ff */
[----:B------:R-:W-:Y:S01]  /*9c10*/  F2FP.F16.F32.PACK_AB R28, R29, R28 ;  /* 0x0000001c1d1c723e */ /* 0x000fe200000000ff */
[----:B------:R2:W-:Y:S01]  /*9c20*/  @P2 STG.E.U16 desc[UR22][R4.64], R20 ;  /* 0x0000001404002986 */ /* 0x0005e2000c101516 */
[----:B------:R-:W-:Y:S02]  /*9c30*/  ISETP.LT.AND P2, PT, R6, UR15, !P0 ;  /* 0x0000000f06007c0c */ /* 0x000fe4000c741270 */
        /* <DEDUP_REMOVED lines=9> */
[----:B--2---:R-:W-:Y:S01]  /*9cd0*/  VIADD R4, R0, 0x17 ;  /* 0x0000001700047836 */ /* 0x004fe20000000000 */
        /* <DEDUP_REMOVED lines=87> */
[C---:B0-----:R-:W-:Y:S01]  /*a250*/  LEA.HI.X.SX32 R11, R12.reuse, R3, 0x1, P6 ;  /* 0x000000030c0b7211 */ /* 0x041fe200030f0eff */
[----:B------:R-:W-:Y:S01]  /*a260*/  VIADD R12, R12, UR11 ;  /* 0x0000000b0c0c7c36 */ /* 0x000fe20008000000 */
[----:B------:R-:W-:-:S03]  /*a270*/  PRMT R9, R32, 0x7632, R9 ;  /* 0x0000763220097816 */ /* 0x000fc60000000009 */
[C---:B------:R-:W-:Y:S01]  /*a280*/  VIADD R13, R12.reuse, UR11 ;  /* 0x0000000b0c0d7c36 */ /* 0x040fe20008000000 */
[-C--:B------:R-:W-:Y:S01]  /*a290*/  LEA R6, P6, R12, R2.reuse, 0x1 ;  /* 0x000000020c067211 */ /* 0x080fe200078c08ff */
[----:B------:R0:W-:Y:S01]  /*a2a0*/  @P3 STG.E.U16 desc[UR22][R10.64], R9 ;  /* 0x000000090a003986 */ /* 0x0001e2000c101516 */
[----:B------:R-:W-:Y:S01]  /*a2b0*/  ISETP.LT.AND P3, PT, R7, UR15, !P0 ;  /* 0x0000000f07007c0c */ /* 0x000fe2000c761270 */
[----:B--2---:R-:W-:Y:S01]  /*a2c0*/  VIADD R4, R0, 0x23 ;  /* 0x0000002300047836 */ /* 0x004fe20000000000 */
[----:B------:R-:W-:Y:S01]  /*a2d0*/  LEA.HI.X.SX32 R7, R12, R3, 0x1, P6 ;  /* 0x000000030c077211 */ /* 0x000fe200030f0eff */
[----:B------:R-:W-:Y:S01]  /*a2e0*/  VIADD R5, R0, 0x24 ;  /* 0x0000002400057836 */ /* 0x000fe20000000000 */
[----:B------:R-:W-:-:S03]  /*a2f0*/  LEA R8, P6, R13, R2, 0x1 ;  /* 0x000000020d087211 */ /* 0x000fc600078c08ff */
[----:B------:R2:W-:Y:S01]  /*a300*/  @P5 STG.E.U16 desc[UR22][R6.64], R34 ;  /* 0x0000002206005986 */ /* 0x0005e2000c101516 */
[----:B------:R-:W-:Y:S02]  /*a310*/  ISETP.LT.AND P5, PT, R4, UR15, !P0 ;  /* 0x0000000f04007c0c */ /* 0x000fe4000c7a1270 */
[C---:B0-----:R-:W-:Y:S01]  /*a320*/  LEA.HI.X.SX32 R9, R13.reuse, R3, 0x1, P6 ;  /* 0x000000030d097211 */ /* 0x041fe200030f0eff */
[----:B------:R-:W-:Y:S01]  /*a330*/  VIADD R13, R13, UR11 ;  /* 0x0000000b0d0d7c36 */ /* 0x000fe20008000000 */
[----:B------:R-:W-:-:S03]  /*a340*/  PRMT R11, R34, 0x7632, R11 ;  /* 0x00007632220b7816 */ /* 0x000fc6000000000b */
[C---:B------:R-:W-:Y:S01]  /*a350*/  VIADD R12, R13.reuse, UR11 ;  /* 0x0000000b0d0c7c36 */ /* 0x040fe20008000000 */
[-C--:B------:R-:W-:Y:S01]  /*a360*/  LEA R4, P6, R13, R2.reuse, 0x1 ;  /* 0x000000020d047211 */ /* 0x080fe200078c08ff */
[----:B------:R0:W-:Y:S01]  /*a370*/  @P2 STG.E.U16 desc[UR22][R8.64], R11 ;  /* 0x0000000b08002986 */ /* 0x0001e2000c101516 */
[----:B------:R-:W-:Y:S01]  /*a380*/  ISETP.LT.AND P2, PT, R5, UR15, !P0 ;  /* 0x0000000f05007c0c */ /* 0x000fe2000c741270 */
[C---:B--2---:R-:W-:Y:S01]  /*a390*/  VIADD R6, R0.reuse, 0x25 ;  /* 0x0000002500067836 */ /* 0x044fe20000000000 */
        /* <DEDUP_REMOVED lines=121> */
[CC--:B0-----:R-:W-:Y:S01]  /*ab30*/  LEA.HI.X.SX32 R9, R13.reuse, R3.reuse, 0x1, P6 ;  /* 0x000000030d097211 */ /* 0x0c1fe200030f0eff */
[----:B------:R-:W-:Y:S01]  /*ab40*/  VIADD R13, R13, UR11 ;  /* 0x0000000b0d0d7c36 */ /* 0x000fe20008000000 */
[----:B------:R-:W-:Y:S02]  /*ab50*/  PRMT R11, R54, 0x7632, R11 ;  /* 0x00007632360b7816 */ /* 0x000fe4000000000b */
[----:B------:R-:W-:Y:S01]  /*ab60*/  ISETP.LT.AND P6, PT, R4, UR15, !P0 ;  /* 0x0000000f04007c0c */ /* 0x000fe2000c7c1270 */
        /* <DEDUP_REMOVED lines=8> */
[----:B------:R-:W-:Y:S01]  /*abf0*/  PRMT R7, R56, 0x7632, R7 ;  /* 0x0000763238077816 */ /* 0x000fe20000000007 */
[----:B------:R-:W-:Y:S01]  /*ac00*/  @P1 STG.E.U16 desc[UR22][R4.64], R56 ;  /* 0x0000003804001986 */ /* 0x000fe2000c101516 */
[----:B------:R-:W-:Y:S02]  /*ac10*/  ISETP.LT.AND P1, PT, R6, UR15, !P0 ;  /* 0x0000000f06007c0c */ /* 0x000fe4000c721270 */
[C---:B0-----:R-:W-:Y:S01]  /*ac20*/  LEA.HI.X.SX32 R11, R12.reuse, R3, 0x1, P5 ;  /* 0x000000030c0b7211 */ /* 0x041fe200028f0eff */
[----:B------:R-:W-:Y:S02]  /*ac30*/  VIADD R12, R12, UR11 ;  /* 0x0000000b0c0c7c36 */ /* 0x000fe40008000000 */
[----:B------:R-:W-:Y:S02]  /*ac40*/  VIADD R9, R0, 0x3a ;  /* 0x0000003a00097836 */ /* 0x000fe40000000000 */
[----:B------:R0:W-:Y:S01]  /*ac50*/  @P4 STG.E.U16 desc[UR22][R10.64], R7 ;  /* 0x000000070a004986 */ /* 0x0001e2000c101516 */
[----:B------:R-:W-:Y:S01]  /*ac60*/  LEA R6, P4, R12, R2, 0x1 ;  /* 0x000000020c067211 */ /* 0x000fe200078808ff */
[----:B------:R-:W-:Y:S01]  /*ac70*/  VIADD R8, R0, 0x3b ;  /* 0x0000003b00087836 */ /* 0x000fe20000000000 */
[----:B------:R-:W-:-:S02]  /*ac80*/  ISETP.LT.AND P5, PT, R9, UR15, !P0 ;  /* 0x0000000f09007c0c */ /* 0x000fc4000c7a1270 */
[C---:B0-----:R-:W-:Y:S01]  /*ac90*/  LEA.HI.X.SX32 R7, R12.reuse, R3, 0x1, P4 ;  /* 0x000000030c077211 */ /* 0x041fe200020f0eff */
[----:B------:R-:W-:Y:S01]  /*aca0*/  VIADD R12, R12, UR11 ;  /* 0x0000000b0c0c7c36 */ /* 0x000fe20008000000 */
[----:B------:R-:W-:Y:S01]  /*acb0*/  ISETP.LT.AND P4, PT, R8, UR15, !P0 ;  /* 0x0000000f08007c0c */ /* 0x000fe2000c781270 */
[----:B------:R-:W-:Y:S02]  /*acc0*/  VIADD R11, R0, 0x3c ;  /* 0x0000003c000b7836 */ /* 0x000fe40000000000 */
[----:B------:R0:W-:Y:S01]  /*acd0*/  @P3 STG.E.U16 desc[UR22][R6.64], R58 ;  /* 0x0000003a06003986 */ /* 0x0001e2000c101516 */
[C---:B------:R-:W-:Y:S01]  /*ace0*/  LEA R4, P3, R12.reuse, R2, 0x1 ;  /* 0x000000020c047211 */ /* 0x040fe200078608ff */
[----:B------:R-:W-:-:S03]  /*acf0*/  VIADD R9, R12, UR11 ;  /* 0x0000000b0c097c36 */ /* 0x000fc60008000000 */
[----:B------:R-:W-:Y:S01]  /*ad00*/  LEA.HI.X.SX32 R5, R12, R3, 0x1, P3 ;  /* 0x000000030c057211 */ /* 0x000fe200018f0eff */
[C---:B------:R-:W-:Y:S01]  /*ad10*/  VIADD R10, R9.reuse, UR11 ;  /* 0x0000000b090a7c36 */ /* 0x040fe20008000000 */
[----:B------:R-:W-:-:S04]  /*ad20*/  LEA R8, P3, R9, R2, 0x1 ;  /* 0x0000000209087211 */ /* 0x000fc800078608ff */
[----:B------:R-:W-:Y:S02]  /*ad30*/  LEA.HI.X.SX32 R9, R9, R3, 0x1, P3 ;  /* 0x0000000309097211 */ /* 0x000fe400018f0eff */
[----:B0-----:R-:W-:Y:S02]  /*ad40*/  PRMT R7, R58, 0x7632, R7 ;  /* 0x000076323a077816 */ /* 0x001fe40000000007 */
[----:B------:R-:W-:Y:S01]  /*ad50*/  ISETP.LT.AND P3, PT, R11, UR15, !P0 ;  /* 0x0000000f0b007c0c */ /* 0x000fe2000c761270 */
[C---:B------:R-:W-:Y:S02]  /*ad60*/  VIADD R11, R10.reuse, UR11 ;  /* 0x0000000b0a0b7c36 */ /* 0x040fe40008000000 */
[----:B------:R0:W-:Y:S01]  /*ad70*/  @P6 STG.E.U16 desc[UR22][R4.64], R7 ;  /* 0x0000000704006986 */ /* 0x0001e2000c101516 */
[----:B------:R-:W-:Y:S01]  /*ad80*/  LEA R6, P6, R10, R2, 0x1 ;  /* 0x000000020a067211 */ /* 0x000fe200078c08ff */
[----:B------:R-:W-:Y:S02]  /*ad90*/  VIADD R12, R11, UR11 ;  /* 0x0000000b0b0c7c36 */ /* 0x000fe40008000000 */
[----:B------:R2:W-:Y:S01]  /*ada0*/  @P2 STG.E.U16 desc[UR22][R8.64], R60 ;  /* 0x0000003c08002986 */ /* 0x0005e2000c101516 */
[----:B------:R-:W-:Y:S01]  /*adb0*/  ISETP.LT.AND P2, PT, R13, UR15, !P0 ;  /* 0x0000000f0d007c0c */ /* 0x000fe2000c741270 */
[----:B------:R-:W-:-:S04]  /*adc0*/  VIADD R13, R12, UR11 ;  /* 0x0000000b0c0d7c36 */ /* 0x000fc80008000000 */
[----:B------:R-:W-:Y:S01]  /*add0*/  VIADD R14, R13, UR11 ;  /* 0x0000000b0d0e7c36 */ /* 0x000fe20008000000 */
[----:B0-----:R-:W-:Y:S02]  /*ade0*/  LEA.HI.X.SX32 R7, R10, R3, 0x1, P6 ;  /* 0x000000030a077211 */ /* 0x001fe400030f0eff */
[----:B------:R-:W-:Y:S01]  /*adf0*/  PRMT R5, R60, 0x7632, R5 ;  /* 0x000076323c057816 */ /* 0x000fe20000000005 */
[----:B------:R-:W-:Y:S01]  /*ae00*/  VIADD R15, R14, UR11 ;  /* 0x0000000b0e0f7c36 */ /* 0x000fe20008000000 */
[----:B------:R-:W-:-:S03]  /*ae10*/  LEA R10, P6, R11, R2, 0x1 ;  /* 0x000000020b0a7211 */ /* 0x000fc600078c08ff */
[----:B------:R0:W-:Y:S01]  /*ae20*/  @P1 STG.E.U16 desc[UR22][R6.64], R5 ;  /* 0x0000000506001986 */ /* 0x0001e2000c101516 */
[-C--:B------:R-:W-:Y:S02]  /*ae30*/  LEA.HI.X.SX32 R11, R11, R3.reuse, 0x1, P6 ;  /* 0x000000030b0b7211 */ /* 0x080fe400030f0eff */
[CC--:B------:R-:W-:Y:S02]  /*ae40*/  LEA R4, P1, R12.reuse, R2.reuse, 0x1 ;  /* 0x000000020c047211 */ /* 0x0c0fe400078208ff */
[CC--:B--2---:R-:W-:Y:S01]  /*ae50*/  LEA R8, P6, R13.reuse, R2.reuse, 0x1 ;  /* 0x000000020d087211 */ /* 0x0c4fe200078c08ff */
[----:B------:R-:W-:Y:S03]  /*ae60*/  @P5 STG.E.U16 desc[UR22][R10.64], R62 ;  /* 0x0000003e0a005986 */ /* 0x000fe6000c101516 */
[-C--:B------:R-:W-:Y:S02]  /*ae70*/  LEA.HI.X.SX32 R9, R13, R3.reuse, 0x1, P6 ;  /* 0x000000030d097211 */ /* 0x080fe400030f0eff */
[----:B0-----:R-:W-:Y:S01]  /*ae80*/  LEA.HI.X.SX32 R5, R12, R3, 0x1, P1 ;  /* 0x000000030c057211 */ /* 0x001fe200008f0eff */
[----:B------:R-:W-:Y:S01]  /*ae90*/  VIADD R7, R0, 0x3f ;  /* 0x0000003f00077836 */ /* 0x000fe20000000000 */
[----:B------:R-:W-:Y:S01]  /*aea0*/  LEA R12, P6, R14, R2, 0x1 ;  /* 0x000000020e0c7211 */ /* 0x000fe200078c08ff */
[----:B------:R-:W-:Y:S01]  /*aeb0*/  VIADD R0, R15, UR11 ;  /* 0x0000000b0f007c36 */ /* 0x000fe20008000000 */
[----:B------:R-:W-:-:S02]  /*aec0*/  ISETP.LT.AND P1, PT, R16, UR15, !P0 ;  /* 0x0000000f10007c0c */ /* 0x000fc4000c721270 */
[-C--:B------:R-:W-:Y:S02]  /*aed0*/  LEA.HI.X.SX32 R13, R14, R3.reuse, 0x1, P6 ;  /* 0x000000030e0d7211 */ /* 0x080fe400030f0eff */
[-C--:B------:R-:W-:Y:S02]  /*aee0*/  LEA R6, P6, R15, R2.reuse, 0x1 ;  /* 0x000000020f067211 */ /* 0x080fe400078c08ff */
[----:B------:R-:W-:Y:S02]  /*aef0*/  ISETP.LT.AND P0, PT, R7, UR15, !P0 ;  /* 0x0000000f07007c0c */ /* 0x000fe4000c701270 */
[----:B------:R-:W-:Y:S02]  /*af00*/  LEA.HI.X.SX32 R7, R15, R3, 0x1, P6 ;  /* 0x000000030f077211 */ /* 0x000fe400030f0eff */
[----:B------:R-:W-:-:S04]  /*af10*/  LEA R2, P6, R0, R2, 0x1 ;  /* 0x0000000200027211 */ /* 0x000fc800078c08ff */
[----:B------:R-:W-:Y:S02]  /*af20*/  LEA.HI.X.SX32 R3, R0, R3, 0x1, P6 ;  /* 0x0000000300037211 */ /* 0x000fe400030f0eff */
[----:B------:R-:W-:-:S05]  /*af30*/  PRMT R0, R62, 0x7632, R0 ;  /* 0x000076323e007816 */ /* 0x000fca0000000000 */
[----:B------:R0:W-:Y:S04]  /*af40*/  @P4 STG.E.U16 desc[UR22][R4.64], R0 ;  /* 0x0000000004004986 */ /* 0x0001e8000c101516 */
[----:B------:R2:W-:Y:S01]  /*af50*/  @P3 STG.E.U16 desc[UR22][R8.64], R64 ;  /* 0x0000004008003986 */ /* 0x0005e2000c101516 */
[----:B0-----:R-:W-:Y:S02]  /*af60*/  PRMT R5, R64, 0x7632, R5 ;  /* 0x0000763240057816 */ /* 0x001fe40000000005 */
[----:B--2---:R-:W-:-:S03]  /*af70*/  PRMT R9, R66, 0x7632, R9 ;  /* 0x0000763242097816 */ /* 0x004fc60000000009 */
[----:B------:R0:W-:Y:S04]  /*af80*/  @P2 STG.E.U16 desc[UR22][R12.64], R5 ;  /* 0x000000050c002986 */ /* 0x0001e8000c101516 */
[----:B------:R0:W-:Y:S04]  /*af90*/  @P1 STG.E.U16 desc[UR22][R6.64], R66 ;  /* 0x0000004206001986 */ /* 0x0001e8000c101516 */
[----:B------:R0:W-:Y:S01]  /*afa0*/  @P0 STG.E.U16 desc[UR22][R2.64], R9 ;  /* 0x0000000902000986 */ /* 0x0001e2000c101516 */
[----:B-1----:R-:W-:Y:S06]  /*afb0*/  BAR.SYNC.DEFER_BLOCKING 0x0 ;  /* 0x0000000000007b1d */ /* 0x002fec0000010000 */
[----:B------:R-:W-:Y:S05]  /*afc0*/  BRA.U UP0, `(.L_x_14) ;  /* 0x0000000100a07547 */ /* 0x000fea000b800000 */
[----:B------:R-:W1:Y:S01]  /*afd0*/  S2UR UR5, SR_CgaCtaId ;  /* 0x00000000000579c3 */ /* 0x000e620000008800 */
[----:B------:R-:W-:Y:S01]  /*afe0*/  NOP ;  /* 0x0000000000007918 */ /* 0x000fe20000000000 */
[----:B------:R-:W-:Y:S01]  /*aff0*/  UMOV UR4, 0x50 ;  /* 0x0000005000047882 */ /* 0x000fe20000000000 */
[----:B------:R-:W-:Y:S02]  /*b000*/  IMAD.U32 R0, RZ, RZ, UR8 ;  /* 0x00000008ff007e24 */ /* 0x000fe4000f8e00ff */
[----:B0-----:R-:W-:Y:S02]  /*b010*/  IMAD.MOV.U32 R3, RZ, RZ, 0xf ;  /* 0x0000000fff037424 */ /* 0x001fe400078e00ff */
[----:B------:R-:W-:Y:S01]  /*b020*/  IMAD.MOV.U32 R7, RZ, RZ, 0x1 ;  /* 0x00000001ff077424 */ /* 0x000fe200078e00ff */
[----:B------:R-:W-:-:S04]  /*b030*/  LOP3.LUT R0, R0, 0xffff, RZ, 0xc0, !PT ;  /* 0x0000ffff00007812 */ /* 0x000fc800078ec0ff */
[----:B------:R-:W-:-:S05]  /*b040*/  SHF.R.U32.HI R0, RZ, 0x5, R0 ;  /* 0x00000005ff007819 */ /* 0x000fca0000011600 */
[----:B------:R-:W-:Y:S01]  /*b050*/  VIADD R2, R0, 0x10 ;  /* 0x0000001000027836 */ /* 0x000fe20000000000 */
[----:B------:R-:W-:Y:S01]  /*b060*/  SHF.L.U32 R0, R3, R0, RZ ;  /* 0x0000000003007219 */ /* 0x000fe200000006ff */
[----:B-1----:R-:W-:-:S03]  /*b070*/  ULEA UR6, UR5, UR4, 0x18 ;  /* 0x0000000405067291 */ /* 0x002fc6000f8ec0ff */
[----:B------:R-:W-:-:S04]  /*b080*/  SHF.L.U32 R3, R7, R2, RZ ;  /* 0x0000000207037219 */ /* 0x000fc800000006ff */
[----:B------:R-:W-:Y:S02]  /*b090*/  LOP3.LUT R0, R3, R0, RZ, 0xfc, !PT ;  /* 0x0000000003007212 */ /* 0x000fe400078efcff */
[----:B------:R-:W0:Y:S02]  /*b0a0*/  LDS R5, [UR6] ;  /* 0x00000006ff057984 */ /* 0x000e240008000800 */
[C---:B------:R-:W-:Y:S02]  /*b0b0*/  LOP3.LUT R2, R0.reuse, 0xffff, RZ, 0xc0, !PT ;  /* 0x0000ffff00027812 */ /* 0x040fe400078ec0ff */
[----:B0-----:R-:W-:-:S04]  /*b0c0*/  LOP3.LUT R3, R0, 0xffff, R5, 0x80, !PT ;  /* 0x0000ffff00037812 */ /* 0x001fc800078e8005 */
[----:B------:R-:W-:-:S13]  /*b0d0*/  ISETP.NE.AND P0, PT, R3, R2, PT ;  /* 0x000000020300720c */ /* 0x000fda0003f05270 */
[----:B------:R-:W-:Y:S05]  /*b0e0*/  @P0 BRA `(.L_x_15) ;  /* 0x0000000000500947 */ /* 0x000fea0003800000 */
[----:B------:R-:W-:Y:S02]  /*b0f0*/  SHF.R.U32.HI R5, RZ, 0x10, R5 ;  /* 0x00000010ff057819 */ /* 0x000fe40000011605 */
[----:B------:R-:W-:-:S04]  /*b100*/  SHF.R.U32.HI R2, RZ, 0x10, R0 ;  /* 0x00000010ff027819 */ /* 0x000fc80000011600 */
[----:B------:R-:W-:-:S04]  /*b110*/  LOP3.LUT R5, R5, R2, RZ, 0xc0, !PT ;  /* 0x0000000205057212 */ /* 0x000fc800078ec0ff */
[----:B------:R-:W-:-:S13]  /*b120*/  ISETP.NE.AND P0, PT, R5, R2, PT ;  /* 0x000000020500720c */ /* 0x000fda0003f05270 */
[----:B------:R-:W-:Y:S05]  /*b130*/  @P0 BRA `(.L_x_16) ;  /* 0x0000000000300947 */ /* 0x000fea0003800000 */
[----:B------:R-:W-:Y:S01]  /*b140*/  R2UR UR4, R0 ;  /* 0x00000000000472ca */ /* 0x000fe200000e0000 */
[----:B------:R-:W-:Y:S01]  /*b150*/  VOTEU.ANY UR5, UPT, PT ;  /* 0x0000000000057886 */ /* 0x000fe200038e0100 */
[----:B------:R-:W0:Y:S01]  /*b160*/  S2R R0, SR_LANEID ;  /* 0x0000000000007919 */ /* 0x000e220000000000 */
[----:B------:R-:W-:-:S10]  /*b170*/  UFLO.U32 UR5, UR5 ;  /* 0x00000005000572bd */ /* 0x000fd400080e0000 */
[----:B------:R-:W-:-:S06]  /*b180*/  ULOP3.LUT UR4, URZ, UR4, URZ, 0x33, !UPT ;  /* 0x00000004ff047292 */ /* 0x000fcc000f8e33ff */
[----:B------:R-:W-:-:S04]  /*b190*/  IMAD.U32 R2, RZ, RZ, UR4 ;  /* 0x00000004ff027e24 */ /* 0x000fc8000f8e00ff */
[----:B------:R-:W1:Y:S02]  /*b1a0*/  REDUX UR7, R2 ;  /* 0x00000000020773c4 */ /* 0x000e640000000000 */
[----:B------:R2:W-:Y:S01]  /*b1b0*/  UTCATOMSWS.AND URZ, UR4 ;  /* 0x0000000400ff79e3 */ /* 0x0005e20008000000 */
[----:B0-----:R-:W-:Y:S01]  /*b1c0*/  ISETP.EQ.U32.AND P0, PT, R0, UR5, PT ;  /* 0x0000000500007c0c */ /* 0x001fe2000bf02070 */
[----:B-1----:R-:W-:-:S12]  /*b1d0*/  IMAD.U32 R0, RZ, RZ, UR7 ;  /* 0x00000007ff007e24 */ /* 0x002fd8000f8e00ff */
[----:B------:R2:W-:Y:S01]  /*b1e0*/  @P0 ATOMS.AND RZ, [UR6], R0 ;  /* 0x00000000ffff098c */ /* 0x0005e2000a800006 */
[----:B------:R-:W-:Y:S05]  /*b1f0*/  BRA `(.L_x_14) ;  /* 0x0000000000147947 */ /* 0x000fea0003800000 */
.L_x_16:
[----:B------:R-:W-:-:S07]  /*b200*/  MOV R2, 0xb220 ;  /* 0x0000b22000027802 */ /* 0x000fce0000000f00 */
[----:B------:R-:W-:Y:S05]  /*b210*/  CALL.REL.NOINC `($__internal_0_$__cuda_sm10x_tcgen05_guardrail_trap_col_being_dealloced_not_returned_by_alloc) ;  /* 0x00000000002c7944 */ /* 0x000fea0003c00000 */
[----:B------:R-:W-:Y:S05]  /*b220*/  BRA `(.L_x_14) ;  /* 0x0000000000087947 */ /* 0x000fea0003800000 */
.L_x_15:
[----:B------:R-:W-:-:S07]  /*b230*/  MOV R2, 0xb250 ;  /* 0x0000b25000027802 */ /* 0x000fce0000000f00 */
[----:B------:R-:W-:Y:S05]  /*b240*/  CALL.REL.NOINC `($__internal_2_$__cuda_sm10x_tcgen05_guardrail_trap_unallocated_columns_being_dealloced) ;  /* 0x0000000000387944 */ /* 0x000fea0003c00000 */
.L_x_14:
[----:B------:R-:W-:Y:S01]  /*b250*/  NOP ;  /* 0x0000000000007918 */ /* 0x000fe20000000000 */
[----:B--2---:R-:W-:Y:S05]  /*b260*/  EXIT ;  /* 0x000000000000794d */ /* 0x004fea0003800000 */
.L_x_9:
[----:B------:R-:W0:Y:S02]  /*b270*/  SYNCS.PHASECHK.TRANS64.TRYWAIT P2, [UR6], R12 ;  /* 0x0000000cff0075a7 */ /* 0x000e240008041106 */
[----:B0-----:R-:W-:Y:S05]  /*b280*/  @!P2 BRA `(.L_x_9) ;  /* 0xfffffffc00f8a947 */ /* 0x001fea000383ffff */
[----:B------:R-:W-:Y:S05]  /*b290*/  BRA `(.L_x_17) ;  /* 0xffffffd000ac7947 */ /* 0x000fea000383ffff */
.L_x_13:
[----:B------:R-:W0:Y:S02]  /*b2a0*/  SYNCS.PHASECHK.TRANS64.TRYWAIT P0, [UR6], R3 ;  /* 0x00000003ff0075a7 */ /* 0x000e240008001106 */
[----:B0-----:R-:W-:Y:S05]  /*b2b0*/  @!P0 BRA `(.L_x_13) ;  /* 0xfffffffc00f88947 */ /* 0x001fea000383ffff */
[----:B------:R-:W-:Y:S05]  /*b2c0*/  BRA `(.L_x_12) ;  /* 0xffffffe000147947 */ /* 0x000fea000383ffff */
        .weak           $__internal_0_$__cuda_sm10x_tcgen05_guardrail_trap_col_being_dealloced_not_returned_by_alloc
        .type           $__internal_0_$__cuda_sm10x_tcgen05_guardrail_trap_col_being_dealloced_not_returned_by_alloc,@function
        .size           $__internal_0_$__cuda_sm10x_tcgen05_guardrail_trap_col_being_dealloced_not_returned_by_alloc,($__internal_1_$__cuda_sm10x_tcgen05_guardrail_trap_phase_invalid_during_alloc - $__internal_0_$__cuda_sm10x_tcgen05_guardrail_trap_col_being_dealloced_not_returned_by_alloc)
$__internal_0_$__cuda_sm10x_tcgen05_guardrail_trap_col_being_dealloced_not_returned_by_alloc:
[----:B------:R-:W-:Y:S05]  /*b2d0*/  BPT.TRAP 0x1 ;  /* 0x000000040000795c */ /* 0x000fea0000300000 */
[----:B------:R-:W-:-:S04]  /*b2e0*/  IMAD.MOV.U32 R3, RZ, RZ, 0x0 ;  /* 0x00000000ff037424 */ /* 0x000fc800078e00ff */
[----:B------:R-:W-:Y:S05]  /*b2f0*/  RET.REL.NODEC R2 `(matmul_kernel) ;  /* 0xffffff4c02407950 */ /* 0x000fea0003c3ffff */
        .weak           $__internal_1_$__cuda_sm10x_tcgen05_guardrail_trap_phase_invalid_during_alloc
        .type           $__internal_1_$__cuda_sm10x_tcgen05_guardrail_trap_phase_invalid_during_alloc,@function
        .size           $__internal_1_$__cuda_sm10x_tcgen05_guardrail_trap_phase_invalid_during_alloc,($__internal_2_$__cuda_sm10x_tcgen05_guardrail_trap_unallocated_columns_being_dealloced - $__internal_1_$__cuda_sm10x_tcgen05_guardrail_trap_phase_invalid_during_alloc)
$__internal_1_$__cuda_sm10x_tcgen05_guardrail_trap_phase_invalid_during_alloc:
[----:B------:R-:W-:Y:S05]  /*b300*/  BPT.TRAP 0x1 ;  /* 0x000000040000795c */ /* 0x000fea0000300000 */
[----:B------:R-:W-:-:S04]  /*b310*/  IMAD.MOV.U32 R5, RZ, RZ, 0x0 ;  /* 0x00000000ff057424 */ /* 0x000fc800078e00ff */
[----:B------:R-:W-:Y:S05]  /*b320*/  RET.REL.NODEC R4 `(matmul_kernel) ;  /* 0xffffff4c04347950 */ /* 0x000fea0003c3ffff */
        .weak           $__internal_2_$__cuda_sm10x_tcgen05_guardrail_trap_unallocated_columns_being_dealloced
        .type           $__internal_2_$__cuda_sm10x_tcgen05_guardrail_trap_unallocated_columns_being_dealloced,@function
        .size           $__internal_2_$__cuda_sm10x_tcgen05_guardrail_trap_unallocated_columns_being_dealloced,(.L_x_21 - $__internal_2_$__cuda_sm10x_tcgen05_guardrail_trap_unallocated_columns_being_dealloced)
$__internal_2_$__cuda_sm10x_tcgen05_guardrail_trap_unallocated_columns_being_dealloced:
[----:B------:R-:W-:Y:S05]  /*b330*/  BPT.TRAP 0x1 ;  /* 0x000000040000795c */ /* 0x000fea0000300000 */
[----:B------:R-:W-:-:S04]  /*b340*/  IMAD.MOV.U32 R3, RZ, RZ, 0x0 ;  /* 0x00000000ff037424 */ /* 0x000fc800078e00ff */
[----:B------:R-:W-:Y:S05]  /*b350*/  RET.REL.NODEC R2 `(matmul_kernel) ;  /* 0xffffff4c02287950 */ /* 0x000fea0003c3ffff */
.L_x_18:
[----:B------:R-:W-:-:S00]  /*b360*/  BRA `(.L_x_18) ;  /* 0xfffffffc00fc7947 */ /* 0x000fc0000383ffff */
[----:B------:R-:W-:-:S00]  /*b370*/  NOP ;  /* 0x0000000000007918 */ /* 0x000fc00000000000 */
        /* <DEDUP_REMOVED lines=8> */
.L_x_21:


//--------------------- .nv.shared.matmul_kernel  --------------------------
	.section	.nv.shared.matmul_kernel,"aw",@nobits
	.sectionflags	@""
	.align	16
	.zero		1024


//--------------------- .nv.shared.reserved.0     --------------------------
	.section	.nv.shared.reserved.0,"aw",@nobits
	.align	8
	.weak		__nv_reservedSMEM_offset_0_alias
	.size		__nv_reservedSMEM_offset_0_alias, 0, 64
	.other		__nv_reservedSMEM_offset_0_alias,@"STO_CUDA_RESERVED_SHARED STV_DEFAULT"
__nv_reservedSMEM_offset_0_alias:
	.zero		0
.nv.shared.reserved.0:
	.zero		64
	.weak		__nv_reservedSMEM_allocation_phase
	.type		__nv_reservedSMEM_allocation_phase,@object
	.size		__nv_reservedSMEM_allocation_phase,(.L_0 - __nv_reservedSMEM_allocation_phase)
__nv_reservedSMEM_allocation_phase:
	.zero		1
.L_0:
	.zero		7
	.weak		__nv_reservedSMEM_devtool_atexit_pc
	.type		__nv_reservedSMEM_devtool_atexit_pc,@object
	.size		__nv_reservedSMEM_devtool_atexit_pc,(__nv_reservedSMEM_allocation_mask - __nv_reservedSMEM_devtool_atexit_pc)
__nv_reservedSMEM_devtool_atexit_pc:
	.zero		8
	.weak		__nv_reservedSMEM_allocation_mask
	.type		__nv_reservedSMEM_allocation_mask,@object
	.size		__nv_reservedSMEM_allocation_mask,(.L_2 - __nv_reservedSMEM_allocation_mask)
__nv_reservedSMEM_allocation_mask:
	.zero		4
.L_2:


//--------------------- .nv.constant0.matmul_kernel --------------------------
	.section	.nv.constant0.matmul_kernel,"a",@progbits
	.sectionflags	@""
	.align	4
.nv.constant0.matmul_kernel:
	.zero		976


//--------------------- SYMBOLS --------------------------

	.type		.nv.reservedSmem.offset0,@object
	.size		.nv.reservedSmem.offset0,0x4
	.type		.nv.reservedSmem.cap,@object
	.size		.nv.reservedSmem.cap,0x4
